def matmul_kernel(
    a_ptr,
    b_ptr,
    c_ptr,
    M,
    N,
    K,
    stride_am,
    stride_ak,
    stride_bk,
    stride_bn,
    stride_cm,
    stride_cn,
    BLOCK_M: tl.constexpr,
    BLOCK_N: tl.constexpr,
    BLOCK_K: tl.constexpr,
    GROUP_M: tl.constexpr,
):
    pid = tl.program_id(axis=0)
    num_pid_m = tl.cdiv(M, BLOCK_M)
    num_pid_n = tl.cdiv(N, BLOCK_N)
    num_pid_in_group = GROUP_M * num_pid_n
    group_id = pid // num_pid_in_group
    first_pid_m = group_id * GROUP_M
    group_size_m = min(num_pid_m - first_pid_m, GROUP_M)
    pid_m = first_pid_m + ((pid % num_pid_in_group) % group_size_m)
    pid_n = (pid % num_pid_in_group) // group_size_m

    offs_am = (pid_m * BLOCK_M + tl.arange(0, BLOCK_M)) % M
    offs_bn = (pid_n * BLOCK_N + tl.arange(0, BLOCK_N)) % N
    offs_k = tl.arange(0, BLOCK_K)
    a_ptrs = a_ptr + offs_am[:, None] * stride_am + offs_k[None, :] * stride_ak
    b_ptrs = b_ptr + offs_k[:, None] * stride_bk + offs_bn[None, :] * stride_bn

    acc = tl.zeros((BLOCK_M, BLOCK_N), dtype=tl.float32)
    for kk in range(0, tl.cdiv(K, BLOCK_K)):
        a = tl.load(a_ptrs, mask=offs_k[None, :] < K - kk * BLOCK_K, other=0.0)
        b = tl.load(b_ptrs, mask=offs_k[:, None] < K - kk * BLOCK_K, other=0.0)
        acc = tl.dot(a, b, acc)
        a_ptrs += BLOCK_K * stride_ak
        b_ptrs += BLOCK_K * stride_bk

    c = acc.to(c_ptr.dtype.element_ty)
    offs_cm = pid_m * BLOCK_M + tl.arange(0, BLOCK_M)
    offs_cn = pid_n * BLOCK_N + tl.arange(0, BLOCK_N)
    c_ptrs = c_ptr + offs_cm[:, None] * stride_cm + offs_cn[None, :] * stride_cn
    mask = (offs_cm[:, None] < M) & (offs_cn[None, :] < N)
    tl.store(c_ptrs, c, mask=mask)

# config = {"BLOCK_K": 64, "BLOCK_M": 64, "BLOCK_N": 16, "GROUP_M": 8, "arch": "sm_100", "dtype": "bf16", "num_ctas": 1, "num_stages": 2, "num_warps": 8}
# arch = sm_100


// ===== COMPILED SASS (sm_100a) =====

	.target	sm_100a

	.elftype	@"ET_EXEC"


//--------------------- .note.nv.tkinfo           --------------------------
	.section	.note.nv.tkinfo,"",@"SHT_NOTE"
	.sectionflags	@"SHF_NOTE_NV_TKINFO"
	.tkinfo
        /*0018*/ 	.word	0x00000081
        /*0030*/ 	.string	""
        /*0030*/ 	.string	"ptxas-blackwell"
        /*0030*/ 	.string	"Cuda compilation tools, release 12.9, V12.9.86"
        /*0030*/ 	.string	"Build cuda_12.9.r12.9/compiler.36037853_0"
        /*0030*/ 	.string	"-v  -suppress-debug-info  -lineinfo  -arch sm_100a "



//--------------------- .note.nv.cuver            --------------------------
	.section	.note.nv.cuver,"",@"SHT_NOTE"
	.sectionflags	@"SHF_NOTE_NV_CUVER"
        /*0018*/ 	.short	0x0001
        /*001a*/ 	.short	0x0064
        /*001c*/ 	.short	0x0001
        /*001e*/ 	.short	0x0000
        /*0020*/ 	.short	0x0001
        /*0022*/ 	.short	0x0000


//--------------------- .nv.info                  --------------------------
	.section	.nv.info,"",@"SHT_CUDA_INFO"
	.align	4


	//----- nvinfo : EIATTR_REGCOUNT
	.align		4
        /*0000*/ 	.byte	0x04, 0x2f
        /*0002*/ 	.short	(.L_4 - .L_3)
	.align		4
.L_3:
        /*0004*/ 	.word	index@(matmul_kernel)
        /*0008*/ 	.word	0x0000006e


	//----- nvinfo : EIATTR_FRAME_SIZE
	.align		4
.L_4:
        /*000c*/ 	.byte	0x04, 0x11
        /*000e*/ 	.short	(.L_6 - .L_5)
	.align		4
.L_5:
        /*0010*/ 	.word	index@($__internal_2_$__cuda_sm10x_tcgen05_guardrail_trap_unallocated_columns_being_dealloced)
        /*0014*/ 	.word	0x00000000


	//----- nvinfo : EIATTR_FRAME_SIZE
	.align		4
.L_6:
        /*0018*/ 	.byte	0x04, 0x11
        /*001a*/ 	.short	(.L_8 - .L_7)
	.align		4
.L_7:
        /*001c*/ 	.word	index@($__internal_1_$__cuda_sm10x_tcgen05_guardrail_trap_phase_invalid_during_alloc)
        /*0020*/ 	.word	0x00000000


	//----- nvinfo : EIATTR_FRAME_SIZE
	.align		4
.L_8:
        /*0024*/ 	.byte	0x04, 0x11
        /*0026*/ 	.short	(.L_10 - .L_9)
	.align		4
.L_9:
        /*0028*/ 	.word	index@($__internal_0_$__cuda_sm10x_tcgen05_guardrail_trap_col_being_dealloced_not_returned_by_alloc)
        /*002c*/ 	.word	0x00000000


	//----- nvinfo : EIATTR_FRAME_SIZE
	.align		4
.L_10:
        /*0030*/ 	.byte	0x04, 0x11
        /*0032*/ 	.short	(.L_12 - .L_11)
	.align		4
.L_11:
        /*0034*/ 	.word	index@(matmul_kernel)
        /*0038*/ 	.word	0x00000000


	//----- nvinfo : EIATTR_MIN_STACK_SIZE
	.align		4
.L_12:
        /*003c*/ 	.byte	0x04, 0x12
        /*003e*/ 	.short	(.L_14 - .L_13)
	.align		4
.L_13:
        /*0040*/ 	.word	index@(matmul_kernel)
        /*0044*/ 	.word	0x00000000
.L_14:


//--------------------- .nv.info.matmul_kernel    --------------------------
	.section	.nv.info.matmul_kernel,"",@"SHT_CUDA_INFO"
	.sectionflags	@""
	.align	4


	//----- nvinfo : EIATTR_CUDA_API_VERSION
	.align		4
        /*0000*/ 	.byte	0x04, 0x37
        /*0002*/ 	.short	(.L_16 - .L_15)
.L_15:
        /*0004*/ 	.word	0x00000081


	//----- nvinfo : EIATTR_KPARAM_INFO
	.align		4
.L_16:
        /*0008*/ 	.byte	0x04, 0x17
        /*000a*/ 	.short	(.L_18 - .L_17)
.L_17:
        /*000c*/ 	.word	0x00000000
        /*0010*/ 	.short	0x000d
        /*0012*/ 	.short	0x0048
        /*0014*/ 	.byte	0x00, 0xf4, 0x21, 0x00


	//----- nvinfo : EIATTR_KPARAM_INFO
	.align		4
.L_18:
        /*0018*/ 	.byte	0x04, 0x17
        /*001a*/ 	.short	(.L_20 - .L_19)
.L_19:
        /*001c*/ 	.word	0x00000000
        /*0020*/ 	.short	0x000c
        /*0022*/ 	.short	0x0040
        /*0024*/ 	.byte	0x00, 0xf4, 0x21, 0x00


	//----- nvinfo : EIATTR_KPARAM_INFO
	.align		4
.L_20:
        /*0028*/ 	.byte	0x04, 0x17
        /*002a*/ 	.short	(.L_22 - .L_21)
.L_21:
        /*002c*/ 	.word	0x00000000
        /*0030*/ 	.short	0x000b
        /*0032*/ 	.short	0x0038
        /*0034*/ 	.byte	0x00, 0xf0, 0x11, 0x00


	//----- nvinfo : EIATTR_KPARAM_INFO
	.align		4
.L_22:
        /*0038*/ 	.byte	0x04, 0x17
        /*003a*/ 	.short	(.L_24 - .L_23)
.L_23:
        /*003c*/ 	.word	0x00000000
        /*0040*/ 	.short	0x000a
        /*0042*/ 	.short	0x0034
        /*0044*/ 	.byte	0x00, 0xf0, 0x11, 0x00


	//----- nvinfo : EIATTR_KPARAM_INFO
	.align		4
.L_24:
        /*0048*/ 	.byte	0x04, 0x17
        /*004a*/ 	.short	(.L_26 - .L_25)
.L_25:
        /*004c*/ 	.word	0x00000000
        /*0050*/ 	.short	0x0009
        /*0052*/ 	.short	0x0030
        /*0054*/ 	.byte	0x00, 0xf0, 0x11, 0x00


	//----- nvinfo : EIATTR_KPARAM_INFO
	.align		4
.L_26:
        /*0058*/ 	.byte	0x04, 0x17
        /*005a*/ 	.short	(.L_28 - .L_27)
.L_27:
        /*005c*/ 	.word	0x00000000
        /*0060*/ 	.short	0x0008
        /*0062*/ 	.short	0x002c
        /*0064*/ 	.byte	0x00, 0xf0, 0x11, 0x00


	//----- nvinfo : EIATTR_KPARAM_INFO
	.align		4
.L_28:
        /*0068*/ 	.byte	0x04, 0x17
        /*006a*/ 	.short	(.L_30 - .L_29)
.L_29:
        /*006c*/ 	.word	0x00000000
        /*0070*/ 	.short	0x0007
        /*0072*/ 	.short	0x0028
        /*0074*/ 	.byte	0x00, 0xf0, 0x11, 0x00


	//----- nvinfo : EIATTR_KPARAM_INFO
	.align		4
.L_30:
        /*0078*/ 	.byte	0x04, 0x17
        /*007a*/ 	.short	(.L_32 - .L_31)
.L_31:
        /*007c*/ 	.word	0x00000000
        /*0080*/ 	.short	0x0006
        /*0082*/ 	.short	0x0024
        /*0084*/ 	.byte	0x00, 0xf0, 0x11, 0x00


	//----- nvinfo : EIATTR_KPARAM_INFO
	.align		4
.L_32:
        /*0088*/ 	.byte	0x04, 0x17
        /*008a*/ 	.short	(.L_34 - .L_33)
.L_33:
        /*008c*/ 	.word	0x00000000
        /*0090*/ 	.short	0x0005
        /*0092*/ 	.short	0x0020
        /*0094*/ 	.byte	0x00, 0xf0, 0x11, 0x00


	//----- nvinfo : EIATTR_KPARAM_INFO
	.align		4
.L_34:
        /*0098*/ 	.byte	0x04, 0x17
        /*009a*/ 	.short	(.L_36 - .L_35)
.L_35:
        /*009c*/ 	.word	0x00000000
        /*00a0*/ 	.short	0x0004
        /*00a2*/ 	.short	0x001c
        /*00a4*/ 	.byte	0x00, 0xf0, 0x11, 0x00


	//----- nvinfo : EIATTR_KPARAM_INFO
	.align		4
.L_36:
        /*00a8*/ 	.byte	0x04, 0x17
        /*00aa*/ 	.short	(.L_38 - .L_37)
.L_37:
        /*00ac*/ 	.word	0x00000000
        /*00b0*/ 	.short	0x0003
        /*00b2*/ 	.short	0x0018
        /*00b4*/ 	.byte	0x00, 0xf0, 0x11, 0x00


	//----- nvinfo : EIATTR_KPARAM_INFO
	.align		4
.L_38:
        /*00b8*/ 	.byte	0x04, 0x17
        /*00ba*/ 	.short	(.L_40 - .L_39)
.L_39:
        /*00bc*/ 	.word	0x00000000
        /*00c0*/ 	.short	0x0002
        /*00c2*/ 	.short	0x0010
        /*00c4*/ 	.byte	0x00, 0xf4, 0x21, 0x00


	//----- nvinfo : EIATTR_KPARAM_INFO
	.align		4
.L_40:
        /*00c8*/ 	.byte	0x04, 0x17
        /*00ca*/ 	.short	(.L_42 - .L_41)
.L_41:
        /*00cc*/ 	.word	0x00000000
        /*00d0*/ 	.short	0x0001
        /*00d2*/ 	.short	0x0008
        /*00d4*/ 	.byte	0x00, 0xf4, 0x21, 0x00


	//----- nvinfo : EIATTR_KPARAM_INFO
	.align		4
.L_42:
        /*00d8*/ 	.byte	0x04, 0x17
        /*00da*/ 	.short	(.L_44 - .L_43)
.L_43:
        /*00dc*/ 	.word	0x00000000
        /*00e0*/ 	.short	0x0000
        /*00e2*/ 	.short	0x0000
        /*00e4*/ 	.byte	0x00, 0xf4, 0x21, 0x00


	//----- nvinfo : EIATTR_AT_ENTRY_FRAGMENTS
	.align		4
.L_44:
        /*00e8*/ 	.byte	0x04, 0x4f
        /*00ea*/ 	.short	(.L_46 - .L_45)


	//   ....[0]....
.L_45:
        /*00ec*/ 	.word	0x00000004


	//----- nvinfo : EIATTR_RESERVED_SMEM_USED
	.align		4
.L_46:
        /*00f0*/ 	.byte	0x01, 0x41
	.zero		2


	//----- nvinfo : EIATTR_SPARSE_MMA_MASK
	.align		4
        /*00f4*/ 	.byte	0x03, 0x50
        /*00f6*/ 	.short	0x0000


	//----- nvinfo : EIATTR_TCGEN05_1CTA_USED
	.align		4
        /*00f8*/ 	.byte	0x01, 0x51
	.zero		2


	//----- nvinfo : EIATTR_MAXREG_COUNT
	.align		4
        /*00fc*/ 	.byte	0x03, 0x1b
        /*00fe*/ 	.short	0x00ff


	//----- nvinfo : EIATTR_NUM_BARRIERS
	.align		4
        /*0100*/ 	.byte	0x02, 0x4c
        /*0102*/ 	.byte	0x01
	.zero		1


	//----- nvinfo : EIATTR_INT_WARP_WIDE_INSTR_OFFSETS
	.align		4
        /*0104*/ 	.byte	0x04, 0x31
        /*0106*/ 	.short	(.L_48 - .L_47)


	//   ....[0]....
.L_47:
        /*0108*/ 	.word	0x00000fc0


	//   ....[1]....
        /*010c*/ 	.word	0x00000fd0


	//   ....[2]....
        /*0110*/ 	.word	0x000019f0


	//   ....[3]....
        /*0114*/ 	.word	0x00003140


	//   ....[4]....
        /*0118*/ 	.word	0x00003190


	//----- nvinfo : EIATTR_COOP_GROUP_MASK_REGIDS
	.align		4
.L_48:
        /*011c*/ 	.byte	0x04, 0x29
        /*011e*/ 	.short	(.L_50 - .L_49)


	//   ....[0]....
.L_49:
        /*0120*/ 	.word	0xffffffff


	//   ....[1]....
        /*0124*/ 	.word	0xffffffff


	//   ....[2]....
        /*0128*/ 	.word	0xffffffff


	//   ....[3]....
        /*012c*/ 	.word	0xffffffff


	//----- nvinfo : EIATTR_COOP_GROUP_INSTR_OFFSETS
	.align		4
.L_50:
        /*0130*/ 	.byte	0x04, 0x28
        /*0132*/ 	.short	(.L_52 - .L_51)


	//   ....[0]....
.L_51:
        /*0134*/ 	.word	0x00000060


	//   ....[1]....
        /*0138*/ 	.word	0x00000310


	//   ....[2]....
        /*013c*/ 	.word	0x00002fe0


	//   ....[3]....
        /*0140*/ 	.word	0x00003240


	//----- nvinfo : EIATTR_VRC_CTA_INIT_COUNT
	.align		4
.L_52:
        /*0144*/ 	.byte	0x02, 0x4a
        /*0146*/ 	.byte	0x80
	.zero		1


	//----- nvinfo : EIATTR_MBARRIER_INSTR_OFFSETS
	.align		4
        /*0148*/ 	.byte	0x04, 0x39
        /*014a*/ 	.short	(.L_54 - .L_53)


	//   ....[0]....
.L_53:
        /*014c*/ 	.word	0x00001100
        /*0150*/ 	.word	0x000000ff
        /*0154*/ 	.word	0x00000000
        /*0158*/ 	.short	0x0100
        /*015a*/ 	.byte	0x0b
	.zero		1


	//   ....[1]....
        /*015c*/ 	.word	0x00001a30
        /*0160*/ 	.word	0x000000ff
        /*0164*/ 	.word	0x00005008
        /*0168*/ 	.short	0x0100
        /*016a*/ 	.byte	0x09
	.zero		1


	//   ....[2]....
        /*016c*/ 	.word	0x00002360
        /*0170*/ 	.word	0x000000ff
        /*0174*/ 	.word	0x00000000
        /*0178*/ 	.short	0x010a
        /*017a*/ 	.byte	0x0b
	.zero		1


	//   ....[3]....
        /*017c*/ 	.word	0x00002be0
        /*0180*/ 	.word	0x000000ff
        /*0184*/ 	.word	0x00000000
        /*0188*/ 	.short	0x010a
        /*018a*/ 	.byte	0x0b
	.zero		1


	//   ....[4]....
        /*018c*/ 	.word	0x00002d10
        /*0190*/ 	.word	0x000000ff
        /*0194*/ 	.word	0x00005000
        /*0198*/ 	.short	0x0108
        /*019a*/ 	.byte	0x09
	.zero		1


	//   ....[5]....
        /*019c*/ 	.word	0x00002e00
        /*01a0*/ 	.word	0x000000ff
        /*01a4*/ 	.word	0x00005008
        /*01a8*/ 	.short	0x0108
        /*01aa*/ 	.byte	0x09
	.zero		1


	//   ....[6]....
        /*01ac*/ 	.word	0x00003260
        /*01b0*/ 	.word	0x000000ff
        /*01b4*/ 	.word	0x00000000
        /*01b8*/ 	.short	0x010a
        /*01ba*/ 	.byte	0x0b
	.zero		1


	//   ....[7]....
        /*01bc*/ 	.word	0x00003290
        /*01c0*/ 	.word	0x000000ff
        /*01c4*/ 	.word	0x00000000
        /*01c8*/ 	.short	0x010a
        /*01ca*/ 	.byte	0x0b
	.zero		1


	//----- nvinfo : EIATTR_NUM_MBARRIERS
	.align		4
.L_54:
        /*01cc*/ 	.byte	0x03, 0x38
        /*01ce*/ 	.short	0x0002


	//----- nvinfo : EIATTR_EXIT_INSTR_OFFSETS
	.align		4
        /*01d0*/ 	.byte	0x04, 0x1c
        /*01d2*/ 	.short	(.L_56 - .L_55)


	//   ....[0]....
.L_55:
        /*01d4*/ 	.word	0x00003250


	//----- nvinfo : EIATTR_REQNTID
	.align		4
.L_56:
        /*01d8*/ 	.byte	0x04, 0x10
        /*01da*/ 	.short	(.L_58 - .L_57)
.L_57:
        /*01dc*/ 	.word	0x00000100
        /*01e0*/ 	.word	0x00000001
        /*01e4*/ 	.word	0x00000001


	//----- nvinfo : EIATTR_CRS_STACK_SIZE
	.align		4
.L_58:
        /*01e8*/ 	.byte	0x04, 0x1e
        /*01ea*/ 	.short	(.L_60 - .L_59)
.L_59:
        /*01ec*/ 	.word	0x00000000


	//----- nvinfo : EIATTR_CBANK_PARAM_SIZE
	.align		4
.L_60:
        /*01f0*/ 	.byte	0x03, 0x19
        /*01f2*/ 	.short	0x0050


	//----- nvinfo : EIATTR_PARAM_CBANK
	.align		4
        /*01f4*/ 	.byte	0x04, 0x0a
        /*01f6*/ 	.short	(.L_62 - .L_61)
	.align		4
.L_61:
        /*01f8*/ 	.word	index@(.nv.constant0.matmul_kernel)
        /*01fc*/ 	.short	0x0380
        /*01fe*/ 	.short	0x0050


	//----- nvinfo : EIATTR_SW_WAR
	.align		4
.L_62:
        /*0200*/ 	.byte	0x04, 0x36
        /*0202*/ 	.short	(.L_64 - .L_63)
.L_63:
        /*0204*/ 	.word	0x00000008
.L_64:


//--------------------- .nv.compat                --------------------------
	.section	.nv.compat,"",@"SHT_CUDA_COMPAT_INFO"
	.align	4
        /*0000*/ 	.byte	0x02, 0x02, 0x02, 0x00, 0x02, 0x05, 0x05, 0x00, 0x02, 0x03, 0x00, 0x00, 0x02, 0x06, 0x01, 0x00


//--------------------- .nv.callgraph             --------------------------
	.section	.nv.callgraph,"",@"SHT_CUDA_CALLGRAPH"
	.align	4
	.sectionentsize	8
	.align		4
        /*0000*/ 	.word	0x00000000
	.align		4
        /*0004*/ 	.word	0xffffffff
	.align		4
        /*0008*/ 	.word	0x00000000
	.align		4
        /*000c*/ 	.word	0xfffffffe
	.align		4
        /*0010*/ 	.word	0x00000000
	.align		4
        /*0014*/ 	.word	0xfffffffd
	.align		4
        /*0018*/ 	.word	0x00000000
	.align		4
        /*001c*/ 	.word	0xfffffffc


//--------------------- .text.matmul_kernel       --------------------------
	.section	.text.matmul_kernel,"ax",@progbits
	.align	128
        .global         matmul_kernel
        .type           matmul_kernel,@function
        .size           matmul_kernel,(.L_x_20 - matmul_kernel)
        .other          matmul_kernel,@"STO_CUDA_ENTRY STV_DEFAULT"
matmul_kernel:
.text.matmul_kernel:
[----:B------:R-:W0:Y:S01]  /*0000*/  LDC R1, c[0x0][0x37c] ;  /* 0x0000df00ff017b82 */ /* 0x000e220000000800 */
[----:B------:R-:W1:Y:S01]  /*0010*/  S2R R0, SR_TID.X ;  /* 0x0000000000007919 */ /* 0x000e620000002100 */
[----:B------:R-:W2:Y:S01]  /*0020*/  LDCU.64 UR20, c[0x0][0x358] ;  /* 0x00006b00ff1477ac */ /* 0x000ea20008000a00 */
[----:B-1----:R-:W-:-:S13]  /*0030*/  ISETP.GE.U32.AND P1, PT, R0, 0x20, PT ;  /* 0x000000200000780c */ /* 0x002fda0003f26070 */
[----:B--2---:R-:W-:Y:S05]  /*0040*/  @P1 BRA `(.L_x_0) ;  /* 0x0000000000b41947 */ /* 0x004fea0003800000 */
[----:B------:R-:W1:Y:S01]  /*0050*/  S2UR UR6, SR_CgaCtaId ;  /* 0x00000000000679c3 */ /* 0x000e620000008800 */
[----:B------:R-:W-:Y:S01]  /*0060*/  NOP ;  /* 0x0000000000007918 */ /* 0x000fe20000000000 */
[----:B------:R-:W-:Y:S02]  /*0070*/  UMOV UR4, 0x40 ;  /* 0x0000004000047882 */ /* 0x000fe40000000000 */
[----:B-1----:R-:W-:-:S09]  /*0080*/  ULEA UR4, UR6, UR4, 0x18 ;  /* 0x0000000406047291 */ /* 0x002fd2000f8ec0ff */
[----:B------:R-:W1:Y:S01]  /*0090*/  LDS.U8 R2, [UR4] ;  /* 0x00000004ff027984 */ /* 0x000e620008000000 */
[----:B------:R-:W-:Y:S02]  /*00a0*/  UMOV UR4, 0x400 ;  /* 0x0000040000047882 */ /* 0x000fe40000000000 */
[----:B------:R-:W-:Y:S01]  /*00b0*/  ULEA UR4, UR6, UR4, 0x18 ;  /* 0x0000000406047291 */ /* 0x000fe2000f8ec0ff */
[----:B-1----:R-:W-:-:S13]  /*00c0*/  ISETP.NE.AND P0, PT, R2, RZ, PT ;  /* 0x000000ff0200720c */ /* 0x002fda0003f05270 */
[----:B------:R-:W-:Y:S05]  /*00d0*/  @P0 BRA `(.L_x_1) ;  /* 0x0000000000780947 */ /* 0x000fea0003800000 */
[----:B------:R-:W-:-:S13]  /*00e0*/  ELECT P0, URZ, PT ;  /* 0x0000000000ff782f */ /* 0x000fda0003800000 */
[----:B------:R-:W-:Y:S05]  /*00f0*/  @!P0 BRA `(.L_x_2) ;  /* 0x0000000000808947 */ /* 0x000fea0003800000 */
[----:B------:R-:W-:Y:S01]  /*0100*/  UMOV UR5, 0x1 ;  /* 0x0000000100057882 */ /* 0x000fe20000000000 */
[----:B------:R-:W-:-:S04]  /*0110*/  IMAD.MOV.U32 R5, RZ, RZ, 0x1 ;  /* 0x00000001ff057424 */ /* 0x000fc800078e00ff */
[----:B------:R-:W-:Y:S04]  /*0120*/  DEPBAR.LE SB1, 0x36 ;  /* 0x00009d800000791a */ /* 0x000fe80000000000 */
[----:B------:R-:W1:Y:S02]  /*0130*/  UTCATOMSWS.FIND_AND_SET.ALIGN UP0, UR5, UR5 ;  /* 0x00000005000575e3 */ /* 0x000e640008000800 */
[----:B-1----:R-:W-:-:S04]  /*0140*/  PLOP3.LUT P0, PT, PT, PT, UP0, 0x80, 0x8 ;  /* 0x000000000008781c */ /* 0x002fc80003f0f008 */
[----:B------:R-:W-:-:S04]  /*0150*/  SEL R2, RZ, 0xffffffff, !P0 ;  /* 0xffffffffff027807 */ /* 0x000fc80004000000 */
[----:B------:R-:W-:Y:S01]  /*0160*/  ISETP.NE.AND P0, PT, R2, RZ, PT ;  /* 0x000000ff0200720c */ /* 0x000fe20003f05270 */
[----:B------:R-:W-:-:S12]  /*0170*/  IMAD.U32 R2, RZ, RZ, UR5 ;  /* 0x00000005ff027e24 */ /* 0x000fd8000f8e00ff */
[----:B------:R-:W-:Y:S05]  /*0180*/  @P0 BRA `(.L_x_3) ;  /* 0x0000000000240947 */ /* 0x000fea0003800000 */
.L_x_4:
[----:B------:R-:W-:Y:S05]  /*0190*/  NANOSLEEP 0x64 ;  /* 0x000000640000795d */ /* 0x000fea0003800000 */
[----:B------:R-:W-:-:S05]  /*01a0*/  UMOV UR5, 0x1 ;  /* 0x0000000100057882 */ /* 0x000fca0000000000 */
[----:B------:R-:W-:Y:S04]  /*01b0*/  DEPBAR.LE SB1, 0x36 ;  /* 0x00009d800000791a */ /* 0x000fe80000000000 */
[----:B------:R-:W1:Y:S02]  /*01c0*/  UTCATOMSWS.FIND_AND_SET.ALIGN UP0, UR5, UR5 ;  /* 0x00000005000575e3 */ /* 0x000e640008000800 */
[----:B-1----:R-:W-:-:S04]  /*01d0*/  PLOP3.LUT P0, PT, PT, PT, UP0, 0x80, 0x8 ;  /* 0x000000000008781c */ /* 0x002fc80003f0f008 */
[----:B------:R-:W-:-:S04]  /*01e0*/  SEL R2, RZ, 0xffffffff, !P0 ;  /* 0xffffffffff027807 */ /* 0x000fc80004000000 */
[----:B------:R-:W-:Y:S01]  /*01f0*/  ISETP.NE.AND P0, PT, R2, RZ, PT ;  /* 0x000000ff0200720c */ /* 0x000fe20003f05270 */
[----:B------:R-:W-:-:S12]  /*0200*/  IMAD.U32 R2, RZ, RZ, UR5 ;  /* 0x00000005ff027e24 */ /* 0x000fd8000f8e00ff */
[----:B------:R-:W-:Y:S05]  /*0210*/  @!P0 BRA `(.L_x_4) ;  /* 0xfffffffc00dc8947 */ /* 0x000fea000383ffff */
.L_x_3:
[C---:B------:R-:W-:Y:S01]  /*0220*/  VIADD R4, R2.reuse, 0x10 ;  /* 0x0000001002047836 */ /* 0x040fe20000000000 */
[----:B------:R-:W-:Y:S01]  /*0230*/  UMOV UR5, 0x50 ;  /* 0x0000005000057882 */ /* 0x000fe20000000000 */
[C---:B------:R-:W-:Y:S01]  /*0240*/  SHF.L.U32 R3, R5.reuse, R2, RZ ;  /* 0x0000000205037219 */ /* 0x040fe200000006ff */
[----:B------:R-:W-:Y:S01]  /*0250*/  ULEA UR5, UR6, UR5, 0x18 ;  /* 0x0000000506057291 */ /* 0x000fe2000f8ec0ff */
[----:B------:R-:W-:Y:S01]  /*0260*/  IMAD.SHL.U32 R2, R2, 0x20, RZ ;  /* 0x0000002002027824 */ /* 0x000fe200078e00ff */
[----:B------:R-:W-:-:S04]  /*0270*/  SHF.L.U32 R4, R5, R4, RZ ;  /* 0x0000000405047219 */ /* 0x000fc800000006ff */
[----:B------:R-:W-:-:S05]  /*0280*/  LOP3.LUT R3, R4, R3, RZ, 0xfc, !PT ;  /* 0x0000000304037212 */ /* 0x000fca00078efcff */
[----:B------:R1:W-:Y:S04]  /*0290*/  ATOMS.OR RZ, [UR5], R3 ;  /* 0x00000003ffff798c */ /* 0x0003e8000b000005 */
[----:B------:R1:W-:Y:S01]  /*02a0*/  STS [UR4], R2 ;  /* 0x00000002ff007988 */ /* 0x0003e20008000804 */
[----:B------:R-:W-:Y:S05]  /*02b0*/  BRA `(.L_x_2) ;  /* 0x0000000000107947 */ /* 0x000fea0003800000 */
.L_x_1:
[----:B------:R-:W-:-:S05]  /*02c0*/  IMAD.MOV.U32 R2, RZ, RZ, -0x1 ;  /* 0xffffffffff027424 */ /* 0x000fca00078e00ff */
[----:B------:R1:W-:Y:S02]  /*02d0*/  STS [UR4], R2 ;  /* 0x00000002ff007988 */ /* 0x0003e40008000804 */
[----:B-1----:R-:W-:-:S07]  /*02e0*/  MOV R2, 0x300 ;  /* 0x0000030000027802 */ /* 0x002fce0000000f00 */
[----:B0-----:R-:W-:Y:S05]  /*02f0*/  CALL.REL.NOINC `($__internal_1_$__cuda_sm10x_tcgen05_guardrail_trap_phase_invalid_during_alloc) ;  /* 0x0000002c00fc7944 */ /* 0x001fea0003c00000 */
.L_x_2:
[----:B------:R-:W-:Y:S05]  /*0300*/  WARPSYNC.ALL ;  /* 0x0000000000007948 */ /* 0x000fea0003800000 */
[----:B------:R-:W-:Y:S01]  /*0310*/  NOP ;  /* 0x0000000000007918 */ /* 0x000fe20000000000 */
.L_x_0:
[----:B------:R-:W2:Y:S01]  /*0320*/  LDC.64 R8, c[0x0][0x398] ;  /* 0x0000e600ff087b82 */ /* 0x000ea20000000a00 */
[----:B------:R-:W3:Y:S01]  /*0330*/  S2R R7, SR_CTAID.X ;  /* 0x0000000000077919 */ /* 0x000ee20000002500 */
[----:B------:R-:W-:Y:S01]  /*0340*/  LOP3.LUT R46, R0, 0x3f, RZ, 0xc0, !PT ;  /* 0x0000003f002e7812 */ /* 0x000fe200078ec0ff */
[----:B------:R-:W-:Y:S01]  /*0350*/  UMOV UR9, 0x400 ;  /* 0x0000040000097882 */ /* 0x000fe20000000000 */
[--C-:B------:R-:W-:Y:S01]  /*0360*/  SHF.R.U32.HI R49, RZ, 0x6, R0.reuse ;  /* 0x00000006ff317819 */ /* 0x100fe20000011600 */
[----:B------:R-:W-:Y:S01]  /*0370*/  UMOV UR6, 0x1 ;  /* 0x0000000100067882 */ /* 0x000fe20000000000 */
[----:B------:R-:W-:Y:S01]  /*0380*/  SHF.R.U32.HI R26, RZ, 0x5, R0 ;  /* 0x00000005ff1a7819 */ /* 0x000fe20000011600 */
[----:B------:R-:W4:Y:S01]  /*0390*/  LDCU.128 UR12, c[0x0][0x380] ;  /* 0x00007000ff0c77ac */ /* 0x000f220008000c00 */
[----:B------:R-:W-:Y:S01]  /*03a0*/  SGXT.U32 R49, R49, 0x2 ;  /* 0x000000023131781a */ /* 0x000fe20000000000 */
[----:B------:R-:W5:Y:S03]  /*03b0*/  S2UR UR4, SR_CgaCtaId ;  /* 0x00000000000479c3 */ /* 0x000f660000008800 */
[----:B------:R-:W-:-:S02]  /*03c0*/  LOP3.LUT R53, R49, 0x10, RZ, 0xfc, !PT ;  /* 0x0000001031357812 */ /* 0x000fc400078efcff */
[C---:B------:R-:W-:Y:S02]  /*03d0*/  LOP3.LUT R55, R49.reuse, 0x18, RZ, 0xfc, !PT ;  /* 0x0000001831377812 */ /* 0x040fe400078efcff */
[----:B------:R-:W-:Y:S01]  /*03e0*/  LOP3.LUT R57, R49, 0x20, RZ, 0xfc, !PT ;  /* 0x0000002031397812 */ /* 0x000fe200078efcff */
[----:B------:R-:W1:Y:S02]  /*03f0*/  LDC.64 R34, c[0x0][0x3a8] ;  /* 0x0000ea00ff227b82 */ /* 0x000e640000000a00 */
[----:B-12---:R-:W-:-:S06]  /*0400*/  VIADD R2, R9, 0xf ;  /* 0x0000000f09027836 */ /* 0x006fcc0000000000 */
[----:B------:R-:W1:Y:S01]  /*0410*/  LDC.64 R32, c[0x0][0x3a0] ;  /* 0x0000e800ff207b82 */ /* 0x000e620000000a00 */
[----:B------:R-:W-:-:S04]  /*0420*/  SHF.R.S32.HI R3, RZ, 0x1f, R2 ;  /* 0x0000001fff037819 */ /* 0x000fc80000011402 */
[----:B------:R-:W-:Y:S01]  /*0430*/  LEA.HI R3, R3, R2, RZ, 0x4 ;  /* 0x0000000203037211 */ /* 0x000fe200078f20ff */
[----:B-----5:R-:W-:Y:S01]  /*0440*/  ULEA UR9, UR4, UR9, 0x18 ;  /* 0x0000000904097291 */ /* 0x020fe2000f8ec0ff */
[----:B---3--:R-:W-:Y:S02]  /*0450*/  IABS R10, R7 ;  /* 0x00000007000a7213 */ /* 0x008fe40000000000 */
[----:B------:R-:W-:Y:S01]  /*0460*/  SHF.R.S32.HI R3, RZ, 0x4, R3 ;  /* 0x00000004ff037819 */ /* 0x000fe20000011403 */
[----:B------:R-:W-:Y:S01]  /*0470*/  UIADD3 UR11, UPT, UPT, UR9, 0x5000, URZ ;  /* 0x00005000090b7890 */ /* 0x000fe2000fffe0ff */
[----:B------:R-:W-:-:S03]  /*0480*/  IMAD R19, R49, R34, RZ ;  /* 0x0000002231137224 */ /* 0x000fc600078e02ff */
[----:B------:R-:W-:Y:S02]  /*0490*/  IMAD.SHL.U32 R4, R3, 0x8, RZ ;  /* 0x0000000803047824 */ /* 0x000fe400078e00ff */
[----:B------:R-:W-:-:S03]  /*04a0*/  IMAD R39, R34, 0x4, R19 ;  /* 0x0000000422277824 */ /* 0x000fc600078e0213 */
[-C--:B------:R-:W-:Y:S01]  /*04b0*/  IABS R11, R4.reuse ;  /* 0x00000004000b7213 */ /* 0x080fe20000000000 */
[C---:B------:R-:W-:Y:S01]  /*04c0*/  IMAD R21, R34.reuse, 0x4, R39 ;  /* 0x0000000422157824 */ /* 0x040fe200078e0227 */
[----:B------:R-:W-:Y:S02]  /*04d0*/  IABS R12, R4 ;  /* 0x00000004000c7213 */ /* 0x000fe40000000000 */
[----:B------:R-:W2:Y:S01]  /*04e0*/  I2F.RP R5, R11 ;  /* 0x0000000b00057306 */ /* 0x000ea20000209400 */
[----:B------:R-:W-:-:S07]  /*04f0*/  IMAD R41, R34, 0x4, R21 ;  /* 0x0000000422297824 */ /* 0x000fce00078e0215 */
[----:B--2---:R-:W2:Y:S02]  /*0500*/  MUFU.RCP R5, R5 ;  /* 0x0000000500057308 */ /* 0x004ea40000001000 */
[----:B--2---:R-:W-:Y:S02]  /*0510*/  VIADD R2, R5, 0xffffffe ;  /* 0x0ffffffe05027836 */ /* 0x004fe40000000000 */
[----:B------:R-:W-:-:S04]  /*0520*/  IMAD.MOV R5, RZ, RZ, -R12 ;  /* 0x000000ffff057224 */ /* 0x000fc800078e0a0c */
[----:B------:R2:W3:Y:S02]  /*0530*/  F2I.FTZ.U32.TRUNC.NTZ R3, R2 ;  /* 0x0000000200037305 */ /* 0x0004e4000021f000 */
[----:B--2---:R-:W-:Y:S02]  /*0540*/  IMAD.MOV.U32 R2, RZ, RZ, RZ ;  /* 0x000000ffff027224 */ /* 0x004fe400078e00ff */
[----:B---3--:R-:W-:-:S04]  /*0550*/  IMAD.MOV R6, RZ, RZ, -R3 ;  /* 0x000000ffff067224 */ /* 0x008fc800078e0a03 */
[----:B------:R-:W-:Y:S02]  /*0560*/  IMAD R13, R6, R11, RZ ;  /* 0x0000000b060d7224 */ /* 0x000fe400078e02ff */
[----:B------:R-:W-:Y:S02]  /*0570*/  IMAD.MOV.U32 R6, RZ, RZ, R10 ;  /* 0x000000ffff067224 */ /* 0x000fe400078e000a */
[----:B------:R-:W-:Y:S01]  /*0580*/  IMAD.HI.U32 R3, R3, R13, R2 ;  /* 0x0000000d03037227 */ /* 0x000fe200078e0002 */
[----:B------:R-:W-:-:S05]  /*0590*/  IABS R13, R8 ;  /* 0x00000008000d7213 */ /* 0x000fca0000000000 */
[----:B------:R-:W-:-:S04]  /*05a0*/  IMAD.HI.U32 R3, R3, R6, RZ ;  /* 0x0000000603037227 */ /* 0x000fc800078e00ff */
[----:B------:R-:W-:Y:S01]  /*05b0*/  IMAD R2, R3, R5, R6 ;  /* 0x0000000503027224 */ /* 0x000fe200078e0206 */
[----:B------:R-:W-:Y:S04]  /*05c0*/  BAR.SYNC.DEFER_BLOCKING 0x0 ;  /* 0x0000000000007b1d */ /* 0x000fe80000010000 */
[----:B------:R-:W-:-:S13]  /*05d0*/  ISETP.GT.U32.AND P2, PT, R11, R2, PT ;  /* 0x000000020b00720c */ /* 0x000fda0003f44070 */
[----:B------:R-:W-:Y:S02]  /*05e0*/  @!P2 IMAD.IADD R2, R2, 0x1, -R11 ;  /* 0x000000010202a824 */ /* 0x000fe400078e0a0b */
[----:B------:R-:W-:Y:S01]  /*05f0*/  @!P2 VIADD R3, R3, 0x1 ;  /* 0x000000010303a836 */ /* 0x000fe20000000000 */
[----:B------:R-:W-:Y:S02]  /*0600*/  ISETP.NE.AND P2, PT, R4, RZ, PT ;  /* 0x000000ff0400720c */ /* 0x000fe40003f45270 */
[----:B------:R-:W-:Y:S02]  /*0610*/  ISETP.GE.U32.AND P0, PT, R2, R11, PT ;  /* 0x0000000b0200720c */ /* 0x000fe40003f06070 */
[----:B------:R-:W-:-:S04]  /*0620*/  LOP3.LUT R2, R7, R4, RZ, 0x3c, !PT ;  /* 0x0000000407027212 */ /* 0x000fc800078e3cff */
[----:B------:R-:W-:Y:S01]  /*0630*/  ISETP.GE.AND P3, PT, R2, RZ, PT ;  /* 0x000000ff0200720c */ /* 0x000fe20003f66270 */
[----:B------:R-:W-:-:S06]  /*0640*/  VIADD R2, R8, 0x3f ;  /* 0x0000003f08027836 */ /* 0x000fcc0000000000 */
[----:B------:R-:W-:-:S04]  /*0650*/  @P0 VIADD R3, R3, 0x1 ;  /* 0x0000000103030836 */ /* 0x000fc80000000000 */
[----:B------:R-:W-:Y:S01]  /*0660*/  IMAD.MOV.U32 R5, RZ, RZ, R3 ;  /* 0x000000ffff057224 */ /* 0x000fe200078e0003 */
[----:B------:R-:W-:-:S03]  /*0670*/  SHF.R.S32.HI R3, RZ, 0x1f, R2 ;  /* 0x0000001fff037819 */ /* 0x000fc60000011402 */
[----:B------:R-:W-:Y:S01]  /*0680*/  @!P3 IMAD.MOV R5, RZ, RZ, -R5 ;  /* 0x000000ffff05b224 */ /* 0x000fe200078e0a05 */
[----:B------:R-:W-:Y:S02]  /*0690*/  @!P2 LOP3.LUT R5, RZ, R4, RZ, 0x33, !PT ;  /* 0x00000004ff05a212 */ /* 0x000fe400078e33ff */
[----:B------:R-:W-:-:S03]  /*06a0*/  LEA.HI R3, R3, R2, RZ, 0x6 ;  /* 0x0000000203037211 */ /* 0x000fc600078f30ff */
[----:B------:R-:W-:Y:S02]  /*06b0*/  IMAD.SHL.U32 R47, R5, 0x8, RZ ;  /* 0x00000008052f7824 */ /* 0x000fe400078e00ff */
[----:B------:R-:W-:-:S03]  /*06c0*/  IMAD.MOV R5, RZ, RZ, -R5 ;  /* 0x000000ffff057224 */ /* 0x000fc600078e0a05 */
[----:B------:R-:W-:Y:S01]  /*06d0*/  LEA.HI.SX32 R3, R3, -R47, 0x1a ;  /* 0x8000002f03037211 */ /* 0x000fe200078fd2ff */
[----:B------:R-:W-:-:S03]  /*06e0*/  IMAD R10, R4, R5, R7 ;  /* 0x00000005040a7224 */ /* 0x000fc600078e0207 */
[----:B------:R-:W-:Y:S02]  /*06f0*/  VIMNMX R15, PT, PT, R3, 0x8, PT ;  /* 0x00000008030f7848 */ /* 0x000fe40003fe0100 */
[----:B------:R-:W-:Y:S02]  /*0700*/  IABS R7, R10 ;  /* 0x0000000a00077213 */ /* 0x000fe40000000000 */
[----:B------:R-:W-:-:S04]  /*0710*/  IABS R11, R15 ;  /* 0x0000000f000b7213 */ /* 0x000fc80000000000 */
[----:B------:R-:W2:Y:S08]  /*0720*/  I2F.RP R6, R11 ;  /* 0x0000000b00067306 */ /* 0x000eb00000209400 */
[----:B--2---:R-:W2:Y:S02]  /*0730*/  MUFU.RCP R6, R6 ;  /* 0x0000000600067308 */ /* 0x004ea40000001000 */
[----:B--2---:R-:W-:-:S06]  /*0740*/  VIADD R2, R6, 0xffffffe ;  /* 0x0ffffffe06027836 */ /* 0x004fcc0000000000 */
[----:B------:R2:W3:Y:S02]  /*0750*/  F2I.FTZ.U32.TRUNC.NTZ R3, R2 ;  /* 0x0000000200037305 */ /* 0x0004e4000021f000 */
[----:B--2---:R-:W-:Y:S02]  /*0760*/  IMAD.MOV.U32 R2, RZ, RZ, RZ ;  /* 0x000000ffff027224 */ /* 0x004fe400078e00ff */
[----:B---3--:R-:W-:-:S04]  /*0770*/  IMAD.MOV R12, RZ, RZ, -R3 ;  /* 0x000000ffff0c7224 */ /* 0x008fc800078e0a03 */
[----:B------:R-:W-:Y:S01]  /*0780*/  IMAD.MOV.U32 R4, RZ, RZ, R12 ;  /* 0x000000ffff047224 */ /* 0x000fe200078e000c */
[----:B------:R-:W-:-:S03]  /*0790*/  IABS R12, R15 ;  /* 0x0000000f000c7213 */ /* 0x000fc60000000000 */
[----:B------:R-:W-:Y:S02]  /*07a0*/  IMAD R5, R4, R11, RZ ;  /* 0x0000000b04057224 */ /* 0x000fe400078e02ff */
[----:B------:R-:W-:Y:S02]  /*07b0*/  IMAD.MOV.U32 R4, RZ, RZ, R7 ;  /* 0x000000ffff047224 */ /* 0x000fe400078e0007 */
[----:B------:R-:W-:-:S04]  /*07c0*/  IMAD.HI.U32 R3, R3, R5, R2 ;  /* 0x0000000503037227 */ /* 0x000fc800078e0002 */
[----:B------:R-:W-:Y:S01]  /*07d0*/  IMAD.MOV R2, RZ, RZ, -R12 ;  /* 0x000000ffff027224 */ /* 0x000fe200078e0a0c */
[----:B------:R-:W-:Y:S01]  /*07e0*/  IABS R12, R9 ;  /* 0x00000009000c7213 */ /* 0x000fe20000000000 */
[----:B------:R-:W-:-:S03]  /*07f0*/  IMAD.HI.U32 R3, R3, R4, RZ ;  /* 0x0000000403037227 */ /* 0x000fc600078e00ff */
[----:B------:R-:W2:Y:S01]  /*0800*/  I2F.RP R5, R12 ;  /* 0x0000000c00057306 */ /* 0x000ea20000209400 */
[----:B------:R-:W-:-:S05]  /*0810*/  IMAD R2, R3, R2, R4 ;  /* 0x0000000203027224 */ /* 0x000fca00078e0204 */
[----:B------:R-:W-:Y:S02]  /*0820*/  ISETP.GT.U32.AND P2, PT, R11, R2, PT ;  /* 0x000000020b00720c */ /* 0x000fe40003f44070 */
[----:B------:R-:W3:Y:S08]  /*0830*/  I2F.RP R4, R13 ;  /* 0x0000000d00047306 */ /* 0x000ef00000209400 */
[----:B--2---:R-:W-:Y:S03]  /*0840*/  MUFU.RCP R5, R5 ;  /* 0x0000000500057308 */ /* 0x004fe60000001000 */
[----:B------:R-:W-:-:S02]  /*0850*/  @!P2 IMAD.IADD R2, R2, 0x1, -R11 ;  /* 0x000000010202a824 */ /* 0x000fc400078e0a0b */
[----:B------:R-:W-:Y:S01]  /*0860*/  @!P2 VIADD R3, R3, 0x1 ;  /* 0x000000010303a836 */ /* 0x000fe20000000000 */
[----:B------:R-:W-:Y:S02]  /*0870*/  ISETP.NE.AND P2, PT, R15, RZ, PT ;  /* 0x000000ff0f00720c */ /* 0x000fe40003f45270 */
[----:B---3--:R-:W2:Y:S01]  /*0880*/  MUFU.RCP R4, R4 ;  /* 0x0000000400047308 */ /* 0x008ea20000001000 */
[----:B------:R-:W-:Y:S02]  /*0890*/  ISETP.GE.U32.AND P0, PT, R2, R11, PT ;  /* 0x0000000b0200720c */ /* 0x000fe40003f06070 */
[----:B------:R-:W-:-:S04]  /*08a0*/  LOP3.LUT R2, R10, R15, RZ, 0x3c, !PT ;  /* 0x0000000f0a027212 */ /* 0x000fc800078e3cff */
[----:B------:R-:W-:-:S07]  /*08b0*/  ISETP.GE.AND P3, PT, R2, RZ, PT ;  /* 0x000000ff0200720c */ /* 0x000fce0003f66270 */
[----:B------:R-:W-:Y:S02]  /*08c0*/  @P0 VIADD R3, R3, 0x1 ;  /* 0x0000000103030836 */ /* 0x000fe40000000000 */
[----:B--2---:R-:W-:Y:S02]  /*08d0*/  VIADD R6, R4, 0xffffffe ;  /* 0x0ffffffe04067836 */ /* 0x004fe40000000000 */
[----:B------:R-:W-:Y:S02]  /*08e0*/  IMAD.MOV.U32 R52, RZ, RZ, R3 ;  /* 0x000000ffff347224 */ /* 0x000fe400078e0003 */
[----:B------:R-:W2:Y:S01]  /*08f0*/  F2I.FTZ.U32.TRUNC.NTZ R3, R6 ;  /* 0x0000000600037305 */ /* 0x000ea2000021f000 */
[----:B------:R-:W-:Y:S02]  /*0900*/  VIADD R4, R5, 0xffffffe ;  /* 0x0ffffffe05047836 */ /* 0x000fe40000000000 */
[----:B------:R-:W-:Y:S01]  /*0910*/  @!P3 IMAD.MOV R52, RZ, RZ, -R52 ;  /* 0x000000ffff34b224 */ /* 0x000fe200078e0a34 */
[----:B------:R-:W-:-:S04]  /*0920*/  @!P2 LOP3.LUT R52, RZ, R15, RZ, 0x33, !PT ;  /* 0x0000000fff34a212 */ /* 0x000fc800078e33ff */
[----:B------:R-:W3:Y:S01]  /*0930*/  F2I.FTZ.U32.TRUNC.NTZ R5, R4 ;  /* 0x0000000400057305 */ /* 0x000ee2000021f000 */
[----:B------:R-:W-:Y:S02]  /*0940*/  IMAD.MOV R2, RZ, RZ, -R52 ;  /* 0x000000ffff027224 */ /* 0x000fe400078e0a34 */
[----:B------:R-:W-:Y:S02]  /*0950*/  IMAD.SHL.U32 R52, R52, 0x10, RZ ;  /* 0x0000001034347824 */ /* 0x000fe400078e00ff */
[----:B------:R-:W-:Y:S02]  /*0960*/  IMAD R2, R15, R2, R10 ;  /* 0x000000020f027224 */ /* 0x000fe400078e020a */
[----:B--2---:R-:W-:Y:S01]  /*0970*/  IMAD.MOV R7, RZ, RZ, -R3 ;  /* 0x000000ffff077224 */ /* 0x004fe200078e0a03 */
[C---:B------:R-:W-:Y:S01]  /*0980*/  LOP3.LUT R50, R52.reuse, 0x4, R49, 0xfe, !PT ;  /* 0x0000000434327812 */ /* 0x040fe200078efe31 */
[----:B------:R-:W-:Y:S01]  /*0990*/  IMAD.IADD R47, R47, 0x1, R2 ;  /* 0x000000012f2f7824 */ /* 0x000fe200078e0202 */
[C---:B------:R-:W-:Y:S01]  /*09a0*/  LOP3.LUT R48, R52.reuse, R49, RZ, 0xfc, !PT ;  /* 0x0000003134307212 */ /* 0x040fe200078efcff */
[----:B------:R-:W-:Y:S01]  /*09b0*/  IMAD.MOV.U32 R10, RZ, RZ, R7 ;  /* 0x000000ffff0a7224 */ /* 0x000fe200078e0007 */
[----:B------:R-:W-:Y:S01]  /*09c0*/  IABS R11, R50 ;  /* 0x00000032000b7213 */ /* 0x000fe20000000000 */
[----:B------:R-:W-:Y:S01]  /*09d0*/  IMAD.MOV.U32 R2, RZ, RZ, RZ ;  /* 0x000000ffff027224 */ /* 0x000fe200078e00ff */
[--C-:B------:R-:W-:Y:S01]  /*09e0*/  LOP3.LUT R51, R52, 0x8, R49.reuse, 0xfe, !PT ;  /* 0x0000000834337812 */ /* 0x100fe200078efe31 */
[----:B------:R-:W-:Y:S01]  /*09f0*/  IMAD R7, R10, R13, RZ ;  /* 0x0000000d0a077224 */ /* 0x000fe200078e02ff */
[----:B------:R-:W-:Y:S01]  /*0a00*/  LOP3.LUT R52, R52, 0xc, R49, 0xfe, !PT ;  /* 0x0000000c34347812 */ /* 0x000fe200078efe31 */
[----:B---3--:R-:W-:Y:S01]  /*0a10*/  IMAD.MOV R6, RZ, RZ, -R5 ;  /* 0x000000ffff067224 */ /* 0x008fe200078e0a05 */
[----:B------:R-:W-:Y:S01]  /*0a20*/  IABS R15, R51 ;  /* 0x00000033000f7213 */ /* 0x000fe20000000000 */
[----:B------:R-:W-:Y:S01]  /*0a30*/  IMAD.HI.U32 R2, R3, R7, R2 ;  /* 0x0000000703027227 */ /* 0x000fe200078e0002 */
[----:B------:R-:W-:-:S03]  /*0a40*/  IABS R17, R52 ;  /* 0x0000003400117213 */ /* 0x000fc60000000000 */
[----:B------:R-:W-:Y:S02]  /*0a50*/  IMAD R47, R47, 0x40, R46 ;  /* 0x000000402f2f7824 */ /* 0x000fe400078e022e */
[----:B------:R-:W-:Y:S02]  /*0a60*/  IMAD.MOV.U32 R7, RZ, RZ, R6 ;  /* 0x000000ffff077224 */ /* 0x000fe400078e0006 */
[----:B------:R-:W-:Y:S01]  /*0a70*/  IMAD.MOV.U32 R4, RZ, RZ, RZ ;  /* 0x000000ffff047224 */ /* 0x000fe200078e00ff */
[----:B------:R-:W-:Y:S01]  /*0a80*/  IABS R3, R47 ;  /* 0x0000002f00037213 */ /* 0x000fe20000000000 */
[----:B------:R-:W-:-:S04]  /*0a90*/  IMAD R7, R7, R12, RZ ;  /* 0x0000000c07077224 */ /* 0x000fc800078e02ff */
[----:B------:R-:W-:Y:S01]  /*0aa0*/  IMAD.HI.U32 R4, R5, R7, R4 ;  /* 0x0000000705047227 */ /* 0x000fe200078e0004 */
[----:B------:R-:W-:-:S03]  /*0ab0*/  IABS R7, R48 ;  /* 0x0000003000077213 */ /* 0x000fc60000000000 */
[----:B------:R-:W-:-:S04]  /*0ac0*/  IMAD.HI.U32 R2, R2, R3, RZ ;  /* 0x0000000302027227 */ /* 0x000fc800078e00ff */
[----:B------:R-:W-:Y:S02]  /*0ad0*/  IMAD.MOV R2, RZ, RZ, -R2 ;  /* 0x000000ffff027224 */ /* 0x000fe400078e0a02 */
[----:B------:R-:W-:-:S04]  /*0ae0*/  IMAD.HI.U32 R5, R4, R11, RZ ;  /* 0x0000000b04057227 */ /* 0x000fc800078e00ff */
[C---:B------:R-:W-:Y:S02]  /*0af0*/  IMAD R2, R13.reuse, R2, R3 ;  /* 0x000000020d027224 */ /* 0x040fe400078e0203 */
[----:B------:R-:W-:Y:S02]  /*0b00*/  IMAD.MOV R10, RZ, RZ, -R5 ;  /* 0x000000ffff0a7224 */ /* 0x000fe400078e0a05 */
[----:B------:R-:W-:Y:S01]  /*0b10*/  IMAD.HI.U32 R3, R4, R7, RZ ;  /* 0x0000000704037227 */ /* 0x000fe200078e00ff */
[----:B------:R-:W-:-:S03]  /*0b20*/  ISETP.GT.U32.AND P0, PT, R13, R2, PT ;  /* 0x000000020d00720c */ /* 0x000fc60003f04070 */
[----:B------:R-:W-:-:S04]  /*0b30*/  IMAD.HI.U32 R5, R4, R15, RZ ;  /* 0x0000000f04057227 */ /* 0x000fc800078e00ff */
[----:B------:R-:W-:Y:S02]  /*0b40*/  IMAD.MOV R3, RZ, RZ, -R3 ;  /* 0x000000ffff037224 */ /* 0x000fe400078e0a03 */
[----:B------:R-:W-:-:S04]  /*0b50*/  IMAD.HI.U32 R6, R4, R17, RZ ;  /* 0x0000001104067227 */ /* 0x000fc800078e00ff */
[----:B------:R-:W-:Y:S02]  /*0b60*/  IMAD.MOV R5, RZ, RZ, -R5 ;  /* 0x000000ffff057224 */ /* 0x000fe400078e0a05 */
[C---:B------:R-:W-:Y:S02]  /*0b70*/  IMAD R3, R12.reuse, R3, R7 ;  /* 0x000000030c037224 */ /* 0x040fe400078e0207 */
[C---:B------:R-:W-:Y:S02]  /*0b80*/  IMAD R4, R12.reuse, R10, R11 ;  /* 0x0000000a0c047224 */ /* 0x040fe400078e020b */
[----:B------:R-:W-:Y:S01]  /*0b90*/  IMAD.MOV R6, RZ, RZ, -R6 ;  /* 0x000000ffff067224 */ /* 0x000fe200078e0a06 */
[C---:B------:R-:W-:Y:S01]  /*0ba0*/  ISETP.GT.U32.AND P6, PT, R12.reuse, R3, PT ;  /* 0x000000030c00720c */ /* 0x040fe20003fc4070 */
[C---:B------:R-:W-:Y:S01]  /*0bb0*/  IMAD R5, R12.reuse, R5, R15 ;  /* 0x000000050c057224 */ /* 0x040fe200078e020f */
[C---:B------:R-:W-:Y:S01]  /*0bc0*/  ISETP.GT.U32.AND P3, PT, R12.reuse, R4, PT ;  /* 0x000000040c00720c */ /* 0x040fe20003f64070 */
[----:B------:R-:W-:Y:S01]  /*0bd0*/  IMAD R6, R12, R6, R17 ;  /* 0x000000060c067224 */ /* 0x000fe200078e0211 */
[----:B------:R-:W2:Y:S01]  /*0be0*/  LDS R11, [UR9] ;  /* 0x00000009ff0b7984 */ /* 0x000ea20008000800 */
[----:B------:R-:W-:Y:S01]  /*0bf0*/  @!P0 IMAD.IADD R2, R2, 0x1, -R13 ;  /* 0x0000000102028824 */ /* 0x000fe200078e0a0d */
[----:B------:R-:W-:Y:S01]  /*0c00*/  ISETP.GT.U32.AND P4, PT, R12, R5, PT ;  /* 0x000000050c00720c */ /* 0x000fe20003f84070 */
[----:B------:R-:W-:Y:S01]  /*0c10*/  IMAD.SHL.U32 R10, R26, 0x2, RZ ;  /* 0x000000021a0a7824 */ /* 0x000fe200078e00ff */
[----:B------:R-:W-:Y:S01]  /*0c20*/  ISETP.GT.U32.AND P5, PT, R12, R6, PT ;  /* 0x000000060c00720c */ /* 0x000fe20003fa4070 */
[----:B------:R-:W-:Y:S01]  /*0c30*/  IMAD.SHL.U32 R7, R26, 0x200000, RZ ;  /* 0x002000001a077824 */ /* 0x000fe200078e00ff */
[----:B------:R-:W-:-:S02]  /*0c40*/  ISETP.GT.U32.AND P2, PT, R13, R2, PT ;  /* 0x000000020d00720c */ /* 0x000fc40003f44070 */
[----:B------:R-:W-:Y:S01]  /*0c50*/  ISETP.GE.AND P0, PT, R47, RZ, PT ;  /* 0x000000ff2f00720c */ /* 0x000fe20003f06270 */
[--C-:B------:R-:W-:Y:S01]  /*0c60*/  @!P6 IMAD.IADD R3, R3, 0x1, -R12.reuse ;  /* 0x000000010303e824 */ /* 0x100fe200078e0a0c */
[----:B------:R-:W-:Y:S01]  /*0c70*/  LOP3.LUT R10, R10, 0x8, RZ, 0xc0, !PT ;  /* 0x000000080a0a7812 */ /* 0x000fe200078ec0ff */
[--C-:B------:R-:W-:Y:S01]  /*0c80*/  @!P3 IMAD.IADD R4, R4, 0x1, -R12.reuse ;  /* 0x000000010404b824 */ /* 0x100fe200078e0a0c */
[----:B------:R-:W-:Y:S01]  /*0c90*/  LOP3.LUT R7, R7, 0x600000, RZ, 0xc0, !PT ;  /* 0x0060000007077812 */ /* 0x000fe200078ec0ff */
[----:B------:R-:W-:Y:S01]  /*0ca0*/  BAR.SYNC.DEFER_BLOCKING 0x0 ;  /* 0x0000000000007b1d */ /* 0x000fe20000010000 */
[----:B------:R-:W-:Y:S01]  /*0cb0*/  ISETP.GT.U32.AND P6, PT, R12, R3, PT ;  /* 0x000000030c00720c */ /* 0x000fe20003fc4070 */
[--C-:B------:R-:W-:Y:S01]  /*0cc0*/  @!P4 IMAD.IADD R5, R5, 0x1, -R12.reuse ;  /* 0x000000010505c824 */ /* 0x100fe200078e0a0c */
[----:B------:R-:W-:Y:S01]  /*0cd0*/  R2UR UR10, R10 ;  /* 0x000000000a0a72ca */ /* 0x000fe200000e0000 */
[----:B------:R-:W-:Y:S01]  /*0ce0*/  @!P5 IMAD.IADD R6, R6, 0x1, -R12 ;  /* 0x000000010606d824 */ /* 0x000fe200078e0a0c */
[----:B------:R-:W-:Y:S01]  /*0cf0*/  ISETP.GT.U32.AND P5, PT, R12, R4, PT ;  /* 0x000000040c00720c */ /* 0x000fe20003fa4070 */
[----:B------:R-:W-:Y:S01]  /*0d00*/  @!P2 IMAD.IADD R2, R2, 0x1, -R13 ;  /* 0x000000010202a824 */ /* 0x000fe200078e0a0d */
[----:B------:R-:W-:-:S02]  /*0d10*/  ISETP.GT.U32.AND P3, PT, R12, R5, PT ;  /* 0x000000050c00720c */ /* 0x000fc40003f64070 */
[----:B------:R-:W-:Y:S01]  /*0d20*/  ISETP.GT.U32.AND P2, PT, R12, R6, PT ;  /* 0x000000060c00720c */ /* 0x000fe20003f44070 */
[----:B------:R-:W-:Y:S01]  /*0d30*/  IMAD.MOV.U32 R10, RZ, RZ, R2 ;  /* 0x000000ffff0a7224 */ /* 0x000fe200078e0002 */
[----:B------:R-:W-:Y:S02]  /*0d40*/  ISETP.NE.AND P4, PT, R8, RZ, PT ;  /* 0x000000ff0800720c */ /* 0x000fe40003f85270 */
[----:B------:R-:W-:Y:S01]  /*0d50*/  R2UR UR5, R7 ;  /* 0x00000000070572ca */ /* 0x000fe200000e0000 */
[----:B------:R-:W-:Y:S01]  /*0d60*/  @!P0 IMAD.MOV R10, RZ, RZ, -R10 ;  /* 0x000000ffff0a8224 */ /* 0x000fe200078e0a0a */
[----:B------:R-:W-:Y:S01]  /*0d70*/  ISETP.GE.AND P0, PT, R48, RZ, PT ;  /* 0x000000ff3000720c */ /* 0x000fe20003f06270 */
[--C-:B------:R-:W-:Y:S01]  /*0d80*/  @!P6 IMAD.IADD R3, R3, 0x1, -R12.reuse ;  /* 0x000000010303e824 */ /* 0x100fe200078e0a0c */
[----:B------:R-:W-:Y:S01]  /*0d90*/  ISETP.GE.AND P6, PT, R50, RZ, PT ;  /* 0x000000ff3200720c */ /* 0x000fe20003fc6270 */
[--C-:B------:R-:W-:Y:S01]  /*0da0*/  @!P5 IMAD.IADD R4, R4, 0x1, -R12.reuse ;  /* 0x000000010404d824 */ /* 0x100fe200078e0a0c */
[----:B------:R-:W-:Y:S01]  /*0db0*/  ISETP.GE.AND P5, PT, R51, RZ, PT ;  /* 0x000000ff3300720c */ /* 0x000fe20003fa6270 */
[--C-:B------:R-:W-:Y:S01]  /*0dc0*/  @!P3 IMAD.IADD R5, R5, 0x1, -R12.reuse ;  /* 0x000000010505b824 */ /* 0x100fe200078e0a0c */
[----:B------:R-:W-:Y:S01]  /*0dd0*/  ISETP.GE.AND P3, PT, R52, RZ, PT ;  /* 0x000000ff3400720c */ /* 0x000fe20003f66270 */
[----:B------:R-:W-:Y:S01]  /*0de0*/  @!P2 IMAD.IADD R6, R6, 0x1, -R12 ;  /* 0x000000010606a824 */ /* 0x000fe200078e0a0c */
[----:B------:R-:W-:-:S02]  /*0df0*/  ISETP.NE.AND P2, PT, R9, RZ, PT ;  /* 0x000000ff0900720c */ /* 0x000fc40003f45270 */
[----:B------:R-:W-:Y:S02]  /*0e00*/  @!P4 LOP3.LUT R10, RZ, R8, RZ, 0x33, !PT ;  /* 0x00000008ff0ac212 */ /* 0x000fe400078e33ff */
[----:B--2---:R-:W-:Y:S01]  /*0e10*/  R2UR UR8, R11 ;  /* 0x000000000b0872ca */ /* 0x004fe200000e0000 */
[----:B------:R-:W-:Y:S01]  /*0e20*/  @!P0 IMAD.MOV R3, RZ, RZ, -R3 ;  /* 0x000000ffff038224 */ /* 0x000fe200078e0a03 */
[----:B------:R-:W-:Y:S01]  /*0e30*/  LOP3.LUT R2, RZ, R9, RZ, 0x33, !PT ;  /* 0x00000009ff027212 */ /* 0x000fe200078e33ff */
[----:B------:R-:W-:Y:S02]  /*0e40*/  @!P6 IMAD.MOV R4, RZ, RZ, -R4 ;  /* 0x000000ffff04e224 */ /* 0x000fe400078e0a04 */
[----:B------:R-:W-:Y:S01]  /*0e50*/  @!P5 IMAD.MOV R5, RZ, RZ, -R5 ;  /* 0x000000ffff05d224 */ /* 0x000fe200078e0a05 */
[C---:B------:R-:W-:Y:S01]  /*0e60*/  SEL R30, R2.reuse, R3, !P2 ;  /* 0x00000003021e7207 */ /* 0x040fe20005000000 */
[----:B------:R-:W-:Y:S01]  /*0e70*/  @!P3 IMAD.MOV R6, RZ, RZ, -R6 ;  /* 0x000000ffff06b224 */ /* 0x000fe200078e0a06 */
[----:B------:R-:W-:-:S02]  /*0e80*/  SEL R36, R2, R4, !P2 ;  /* 0x0000000402247207 */ /* 0x000fc40005000000 */
[C---:B------:R-:W-:Y:S02]  /*0e90*/  SEL R38, R2.reuse, R5, !P2 ;  /* 0x0000000502267207 */ /* 0x040fe40005000000 */
[----:B------:R-:W-:Y:S01]  /*0ea0*/  SEL R6, R2, R6, !P2 ;  /* 0x0000000602067207 */ /* 0x000fe20005000000 */
[----:B-1----:R-:W-:Y:S01]  /*0eb0*/  IMAD R2, R10, R33, RZ ;  /* 0x000000210a027224 */ /* 0x002fe200078e02ff */
[----:B------:R-:W-:Y:S01]  /*0ec0*/  UIADD3 UR10, UPT, UPT, UR10, UR5, UR8 ;  /* 0x000000050a0a7290 */ /* 0x000fe2000fffe008 */
[----:B------:R-:W-:Y:S01]  /*0ed0*/  VIADD R33, R32, 0x3f ;  /* 0x0000003f20217836 */ /* 0x000fe20000000000 */
[----:B------:R-:W-:Y:S02]  /*0ee0*/  LOP3.LUT P2, RZ, R0, 0xff, RZ, 0xc0, !PT ;  /* 0x000000ff00ff7812 */ /* 0x000fe4000784c0ff */
[----:B------:R-:W-:Y:S02]  /*0ef0*/  PRMT R3, RZ, 0x7610, R3 ;  /* 0x00007610ff037816 */ /* 0x000fe40000000003 */
[----:B------:R-:W-:-:S04]  /*0f00*/  ISETP.GT.AND P0, PT, R33, 0x3f, PT ;  /* 0x0000003f2100780c */ /* 0x000fc80003f04270 */
[----:B------:R-:W-:Y:S01]  /*0f10*/  ISETP.LT.AND P3, PT, R53, R32, P0 ;  /* 0x000000203500720c */ /* 0x000fe20000761270 */
[----:B----4-:R-:W-:-:S12]  /*0f20*/  @P1 BRA `(.L_x_5) ;  /* 0x0000000000181947 */ /* 0x010fd80003800000 */
[----:B------:R-:W-:Y:S01]  /*0f30*/  ELECT P4, URZ, PT ;  /* 0x0000000000ff782f */ /* 0x000fe20003880000 */
[----:B------:R-:W-:Y:S01]  /*0f40*/  IMAD.MOV.U32 R4, RZ, RZ, 0x1 ;  /* 0x00000001ff047424 */ /* 0x000fe200078e00ff */
[----:B------:R-:W-:Y:S01]  /*0f50*/  UMOV UR5, 0x40 ;  /* 0x0000004000057882 */ /* 0x000fe20000000000 */
[----:B------:R-:W-:Y:S01]  /*0f60*/  UVIRTCOUNT.DEALLOC.SMPOOL 0x80 ;  /* 0x000000800000784c */ /* 0x000fe20000000000 */
[----:B------:R-:W-:-:S09]  /*0f70*/  ULEA UR5, UR4, UR5, 0x18 ;  /* 0x0000000504057291 */ /* 0x000fd2000f8ec0ff */
[----:B------:R1:W-:Y:S03]  /*0f80*/  @P4 STS.U8 [UR5], R4 ;  /* 0x00000004ff004988 */ /* 0x0003e60008000005 */
.L_x_5:
[----:B------:R-:W-:Y:S01]  /*0f90*/  STTM.16dp32bit_t0_t15.x4 tmem[UR10], RZ ;  /* 0x000000ff000079ed */ /* 0x000fe2000890000a */
[----:B------:R-:W-:Y:S01]  /*0fa0*/  STTM.16dp32bit_t16_t31.x4 tmem[UR10+0x4], RZ ;  /* 0x000004ff000079ed */ /* 0x000fe2000892000a */
[----:B------:R-:W2:Y:S02]  /*0fb0*/  FENCE.VIEW.ASYNC.T ;  /* 0x00000000000073c6 */ /* 0x000ea40000000200 */
[----:B--2---:R-:W-:Y:S01]  /*0fc0*/  VOTEU.ALL UP0, P2 ;  /* 0x0000000000ff7886 */ /* 0x004fe20001000000 */
[----:B------:R-:W-:Y:S01]  /*0fd0*/  VOTEU.ALL UP1, P2 ;  /* 0x0000000000ff7886 */ /* 0x000fe20001020000 */
[----:B------:R-:W-:Y:S01]  /*0fe0*/  IMAD R5, R34, 0x4, R41 ;  /* 0x0000000422057824 */ /* 0x000fe200078e0229 */
[----:B------:R-:W-:Y:S01]  /*0ff0*/  ISETP.LT.AND P5, PT, R55, R32, P0 ;  /* 0x000000203700720c */ /* 0x000fe200007a1270 */
[----:B------:R-:W-:Y:S01]  /*1000*/  IMAD.SHL.U32 R24, R2, 0x2, RZ ;  /* 0x0000000202187824 */ /* 0x000fe200078e00ff */
[----:B------:R-:W-:-:S04]  /*1010*/  @!UP0 UIADD3 UR4, UPT, UPT, -UR6, 0x100000, URZ ;  /* 0x0010000006048890 */ /* 0x000fc8000fffe1ff */
[----:B------:R-:W-:Y:S02]  /*1020*/  @!UP0 USHF.L.U32 UR5, UR4, 0xb, URZ ;  /* 0x0000000b04058899 */ /* 0x000fe400080006ff */
[----:B------:R-:W-:Y:S01]  /*1030*/  @!UP0 USHF.L.U32 UR4, UR4, 0x1, URZ ;  /* 0x0000000104048899 */ /* 0x000fe200080006ff */
[----:B------:R-:W-:Y:S01]  /*1040*/  BAR.SYNC.DEFER_BLOCKING 0x0 ;  /* 0x0000000000007b1d */ /* 0x000fe20000010000 */
[----:B------:R-:W-:Y:S01]  /*1050*/  IMAD R23, R34, 0x4, R5 ;  /* 0x0000000422177824 */ /* 0x000fe200078e0205 */
[----:B------:R-:W-:Y:S02]  /*1060*/  ISETP.LT.AND P4, PT, R57, R32, P0 ;  /* 0x000000203900720c */ /* 0x000fe40000781270 */
[----:B-1----:R-:W-:Y:S01]  /*1070*/  IADD3 R4, P6, PT, R24, UR12, RZ ;  /* 0x0000000c18047c10 */ /* 0x002fe2000ffde0ff */
[----:B------:R-:W-:-:S03]  /*1080*/  IMAD R7, R34, 0x4, R23 ;  /* 0x0000000422077824 */ /* 0x000fc600078e0217 */
[----:B------:R-:W-:Y:S01]  /*1090*/  LEA.HI.X.SX32 R28, R2, UR13, 0x1, P6 ;  /* 0x0000000d021c7c11 */ /* 0x000fe2000b0f0eff */
[----:B------:R-:W-:Y:S01]  /*10a0*/  IMAD R43, R34, 0x4, R7 ;  /* 0x00000004222b7824 */ /* 0x000fe200078e0207 */
[----:B------:R-:W-:-:S04]  /*10b0*/  LEA R8, P6, R5, R4, 0x1 ;  /* 0x0000000405087211 */ /* 0x000fc800078c08ff */
[----:B------:R-:W-:Y:S01]  /*10c0*/  LEA.HI.X.SX32 R9, R5, R28, 0x1, P6 ;  /* 0x0000001c05097211 */ /* 0x000fe200030f0eff */
[C---:B------:R-:W-:Y:S01]  /*10d0*/  IMAD R5, R34.reuse, 0x4, R43 ;  /* 0x0000000422057824 */ /* 0x040fe200078e022b */
[C---:B------:R-:W-:Y:S01]  /*10e0*/  LEA R10, P6, R7.reuse, R4, 0x1 ;  /* 0x00000004070a7211 */ /* 0x040fe200078c08ff */
[----:B------:R-:W1:Y:S02]  /*10f0*/  FENCE.VIEW.ASYNC.S ;  /* 0x00000000000073c6 */ /* 0x000e640000000000 */
[----:B-1----:R1:W2:Y:S02]  /*1100*/  @!UP1 SYNCS.EXCH.64 URZ, [UR11], UR4 ;  /* 0x000000040bff95b2 */ /* 0x0022a40008000100 */
[----:B--2---:R-:W-:Y:S01]  /*1110*/  BAR.SYNC.DEFER_BLOCKING 0x0 ;  /* 0x0000000000007b1d */ /* 0x004fe20000010000 */
[----:B------:R-:W-:Y:S01]  /*1120*/  IMAD R25, R34, 0x4, R5 ;  /* 0x0000000422197824 */ /* 0x000fe200078e0205 */
[----:B------:R-:W-:Y:S02]  /*1130*/  LEA.HI.X.SX32 R11, R7, R28, 0x1, P6 ;  /* 0x0000001c070b7211 */ /* 0x000fe400030f0eff */
[----:B------:R-:W-:-:S02]  /*1140*/  PRMT R7, RZ, 0x7610, R7 ;  /* 0x00007610ff077816 */ /* 0x000fc40000000007 */
[----:B------:R-:W-:Y:S02]  /*1150*/  PRMT R27, RZ, 0x7610, R27 ;  /* 0x00007610ff1b7816 */ /* 0x000fe4000000001b */
[C---:B------:R-:W-:Y:S02]  /*1160*/  LOP3.LUT R59, R49.reuse, 0x28, RZ, 0xfc, !PT ;  /* 0x00000028313b7812 */ /* 0x040fe400078efcff */
[----:B------:R-:W-:Y:S01]  /*1170*/  LOP3.LUT R63, R49, 0x38, RZ, 0xfc, !PT ;  /* 0x00000038313f7812 */ /* 0x000fe200078efcff */
[----:B-1----:R-:W1:Y:S01]  /*1180*/  LDCU UR4, c[0x0][0x3b0] ;  /* 0x00007600ff0477ac */ /* 0x002e620008000800 */
[----:B------:R2:W3:Y:S01]  /*1190*/  @P3 LDG.E.U16 R3, desc[UR20][R8.64] ;  /* 0x0000001408033981 */ /* 0x0004e2000c1e1500 */
[----:B------:R-:W-:-:S03]  /*11a0*/  LEA R12, P3, R5, R4, 0x1 ;  /* 0x00000004050c7211 */ /* 0x000fc600078608ff */
[----:B------:R-:W4:Y:S01]  /*11b0*/  @P5 LDG.E.U16 R7, desc[UR20][R10.64] ;  /* 0x000000140a075981 */ /* 0x000f22000c1e1500 */
[----:B------:R-:W-:Y:S01]  /*11c0*/  LEA.HI.X.SX32 R13, R5, R28, 0x1, P3 ;  /* 0x0000001c050d7211 */ /* 0x000fe200018f0eff */
[----:B------:R-:W-:-:S04]  /*11d0*/  IMAD R5, R34, 0x4, R25 ;  /* 0x0000000422057824 */ /* 0x000fc800078e0219 */
[C---:B------:R-:W-:Y:S01]  /*11e0*/  IMAD R37, R34.reuse, 0x4, R5 ;  /* 0x0000000422257824 */ /* 0x040fe200078e0205 */
[C---:B------:R-:W-:Y:S01]  /*11f0*/  LEA R14, P6, R5.reuse, R4, 0x1 ;  /* 0x00000004050e7211 */ /* 0x040fe200078c08ff */
[----:B------:R5:W4:Y:S02]  /*1200*/  @P4 LDG.E.U16 R27, desc[UR20][R12.64] ;  /* 0x000000140c1b4981 */ /* 0x000b24000c1e1500 */
[----:B--2---:R-:W-:Y:S01]  /*1210*/  IMAD R9, R34, 0x4, R37 ;  /* 0x0000000422097824 */ /* 0x004fe200078e0225 */
[----:B------:R-:W-:-:S03]  /*1220*/  LEA.HI.X.SX32 R15, R5, R28, 0x1, P6 ;  /* 0x0000001c050f7211 */ /* 0x000fc600030f0eff */
[C---:B------:R-:W-:Y:S01]  /*1230*/  IMAD R45, R34.reuse, 0x4, R9 ;  /* 0x00000004222d7824 */ /* 0x040fe200078e0209 */
[----:B------:R-:W-:Y:S02]  /*1240*/  ISETP.LT.AND P5, PT, R59, R32, P0 ;  /* 0x000000203b00720c */ /* 0x000fe400007a1270 */
[----:B------:R-:W-:Y:S01]  /*1250*/  LOP3.LUT R61, R49, 0x30, RZ, 0xfc, !PT ;  /* 0x00000030313d7812 */ /* 0x000fe200078efcff */
[----:B------:R-:W-:Y:S01]  /*1260*/  IMAD R77, R34, 0x4, R45 ;  /* 0x00000004224d7824 */ /* 0x000fe200078e022d */
[----:B-----5:R-:W-:Y:S02]  /*1270*/  LEA R12, P6, R9, R4, 0x1 ;  /* 0x00000004090c7211 */ /* 0x020fe400078c08ff */
[----:B------:R-:W-:Y:S02]  /*1280*/  ISETP.LT.AND P3, PT, R63, R32, P0 ;  /* 0x000000203f00720c */ /* 0x000fe40000761270 */
[----:B------:R-:W-:Y:S02]  /*1290*/  LEA.HI.X.SX32 R13, R9, R28, 0x1, P6 ;  /* 0x0000001c090d7211 */ /* 0x000fe400030f0eff */
[----:B------:R-:W-:-:S02]  /*12a0*/  ISETP.LT.AND P4, PT, R61, R32, P0 ;  /* 0x000000203d00720c */ /* 0x000fc40000781270 */
[C---:B------:R-:W-:Y:S02]  /*12b0*/  LEA R16, P6, R77.reuse, R4, 0x1 ;  /* 0x000000044d107211 */ /* 0x040fe400078c08ff */
[----:B------:R-:W-:Y:S02]  /*12c0*/  PRMT R83, RZ, 0x7610, R83 ;  /* 0x00007610ff537816 */ /* 0x000fe40000000053 */
[----:B------:R-:W-:Y:S02]  /*12d0*/  PRMT R29, RZ, 0x7610, R29 ;  /* 0x00007610ff1d7816 */ /* 0x000fe4000000001d */
[----:B------:R-:W-:Y:S02]  /*12e0*/  LEA.HI.X.SX32 R17, R77, R28, 0x1, P6 ;  /* 0x0000001c4d117211 */ /* 0x000fe400030f0eff */
[----:B------:R-:W-:Y:S01]  /*12f0*/  LEA R8, P6, R23, R4, 0x1 ;  /* 0x0000000417087211 */ /* 0x000fe200078c08ff */
[----:B------:R-:W2:Y:S01]  /*1300*/  @P5 LDG.E.U16 R83, desc[UR20][R14.64] ;  /* 0x000000140e535981 */ /* 0x000ea2000c1e1500 */
[----:B------:R-:W-:-:S02]  /*1310*/  LOP3.LUT R65, R49, 0x14, RZ, 0xfc, !PT ;  /* 0x0000001431417812 */ /* 0x000fc400078efcff */
[----:B------:R-:W-:Y:S01]  /*1320*/  LOP3.LUT R69, R49, 0x24, RZ, 0xfc, !PT ;  /* 0x0000002431457812 */ /* 0x000fe200078efcff */
[----:B------:R-:W5:Y:S01]  /*1330*/  @P3 LDG.E.U16 R29, desc[UR20][R16.64] ;  /* 0x00000014101d3981 */ /* 0x000f62000c1e1500 */
[----:B------:R-:W-:Y:S02]  /*1340*/  PRMT R31, RZ, 0x7610, R31 ;  /* 0x00007610ff1f7816 */ /* 0x000fe4000000001f */
[----:B------:R-:W-:Y:S02]  /*1350*/  LEA R10, P5, R43, R4, 0x1 ;  /* 0x000000042b0a7211 */ /* 0x000fe400078a08ff */
[----:B------:R-:W-:Y:S02]  /*1360*/  LEA.HI.X.SX32 R9, R23, R28, 0x1, P6 ;  /* 0x0000001c17097211 */ /* 0x000fe400030f0eff */
[-C--:B------:R-:W-:Y:S01]  /*1370*/  ISETP.LT.AND P3, PT, R65, R32.reuse, P0 ;  /* 0x000000204100720c */ /* 0x080fe20000761270 */
[----:B------:R0:W5:Y:S01]  /*1380*/  @P4 LDG.E.U16 R31, desc[UR20][R12.64] ;  /* 0x000000140c1f4981 */ /* 0x000162000c1e1500 */
[----:B------:R-:W-:-:S02]  /*1390*/  ISETP.LT.AND P6, PT, R69, R32, P0 ;  /* 0x000000204500720c */ /* 0x000fc400007c1270 */
[----:B------:R-:W-:Y:S02]  /*13a0*/  LOP3.LUT R67, R49, 0x1c, RZ, 0xfc, !PT ;  /* 0x0000001c31437812 */ /* 0x000fe400078efcff */
[----:B------:R-:W-:Y:S02]  /*13b0*/  LEA.HI.X.SX32 R11, R43, R28, 0x1, P5 ;  /* 0x0000001c2b0b7211 */ /* 0x000fe400028f0eff */
[----:B------:R-:W-:Y:S02]  /*13c0*/  ISETP.LT.AND P4, PT, R67, R32, P0 ;  /* 0x000000204300720c */ /* 0x000fe40000781270 */
[----:B0-----:R-:W-:Y:S02]  /*13d0*/  LEA R12, P5, R25, R4, 0x1 ;  /* 0x00000004190c7211 */ /* 0x001fe400078a08ff */
[----:B------:R-:W-:Y:S02]  /*13e0*/  PRMT R58, RZ, 0x7610, R58 ;  /* 0x00007610ff3a7816 */ /* 0x000fe4000000003a */
[----:B------:R-:W-:-:S02]  /*13f0*/  PRMT R54, RZ, 0x7610, R54 ;  /* 0x00007610ff367816 */ /* 0x000fc40000000036 */
[----:B------:R-:W-:Y:S02]  /*1400*/  LEA.HI.X.SX32 R13, R25, R28, 0x1, P5 ;  /* 0x0000001c190d7211 */ /* 0x000fe400028f0eff */
[----:B------:R-:W-:Y:S01]  /*1410*/  LOP3.LUT R71, R49, 0x2c, RZ, 0xfc, !PT ;  /* 0x0000002c31477812 */ /* 0x000fe200078efcff */
[----:B------:R0:W5:Y:S01]  /*1420*/  @P3 LDG.E.U16 R58, desc[UR20][R8.64] ;  /* 0x00000014083a3981 */ /* 0x000162000c1e1500 */
[----:B------:R-:W-:Y:S02]  /*1430*/  PRMT R56, RZ, 0x7610, R56 ;  /* 0x00007610ff387816 */ /* 0x000fe40000000038 */
[----:B------:R-:W-:Y:S01]  /*1440*/  ISETP.LT.AND P3, PT, R71, R32, P0 ;  /* 0x000000204700720c */ /* 0x000fe20000761270 */
[----:B------:R-:W5:Y:S01]  /*1450*/  @P6 LDG.E.U16 R54, desc[UR20][R12.64] ;  /* 0x000000140c366981 */ /* 0x000f62000c1e1500 */
[-C--:B------:R-:W-:Y:S02]  /*1460*/  LEA R20, P6, R21, R4.reuse, 0x1 ;  /* 0x0000000415147211 */ /* 0x080fe400078c08ff */
[----:B------:R-:W-:Y:S01]  /*1470*/  LEA R14, P5, R37, R4, 0x1 ;  /* 0x00000004250e7211 */ /* 0x000fe200078a08ff */
[----:B------:R1:W5:Y:S01]  /*1480*/  @P4 LDG.E.U16 R56, desc[UR20][R10.64] ;  /* 0x000000140a384981 */ /* 0x000362000c1e1500 */
[----:B------:R-:W-:-:S02]  /*1490*/  LEA.HI.X.SX32 R21, R21, R28, 0x1, P6 ;  /* 0x0000001c15157211 */ /* 0x000fc400030f0eff */
[-C--:B------:R-:W-:Y:S02]  /*14a0*/  LEA R22, P4, R19, R4.reuse, 0x1 ;  /* 0x0000000413167211 */ /* 0x080fe400078808ff */
[----:B0-----:R-:W-:Y:S02]  /*14b0*/  LEA R8, P6, R45, R4, 0x1 ;  /* 0x000000042d087211 */ /* 0x001fe400078c08ff */
[----:B------:R-:W-:Y:S02]  /*14c0*/  LEA.HI.X.SX32 R15, R37, R28, 0x1, P5 ;  /* 0x0000001c250f7211 */ /* 0x000fe400028f0eff */
[----:B------:R-:W-:Y:S02]  /*14d0*/  LEA R18, P5, R39, R4, 0x1 ;  /* 0x0000000427127211 */ /* 0x000fe400078a08ff */
[----:B------:R-:W-:Y:S02]  /*14e0*/  LOP3.LUT R75, R49, 0x3c, RZ, 0xfc, !PT ;  /* 0x0000003c314b7812 */ /* 0x000fe400078efcff */
[----:B------:R-:W-:Y:S01]  /*14f0*/  PRMT R64, RZ, 0x7610, R64 ;  /* 0x00007610ff407816 */ /* 0x000fe20000000040 */
[----:B------:R-:W-:Y:S01]  /*1500*/  IMAD R77, R34, 0x4, R77 ;  /* 0x00000004224d7824 */ /* 0x000fe200078e024d */
[----:B------:R-:W-:-:S02]  /*1510*/  LEA.HI.X.SX32 R23, R19, R28, 0x1, P4 ;  /* 0x0000001c13177211 */ /* 0x000fc400020f0eff */
[----:B------:R-:W-:Y:S02]  /*1520*/  LEA.HI.X.SX32 R9, R45, R28, 0x1, P6 ;  /* 0x0000001c2d097211 */ /* 0x000fe400030f0eff */
[----:B------:R-:W-:Y:S01]  /*1530*/  LEA R16, P6, R41, R4, 0x1 ;  /* 0x0000000429107211 */ /* 0x000fe200078c08ff */
[----:B------:R-:W5:Y:S01]  /*1540*/  @P3 LDG.E.U16 R64, desc[UR20][R14.64] ;  /* 0x000000140e403981 */ /* 0x000f62000c1e1500 */
[----:B------:R-:W-:Y:S02]  /*1550*/  LEA.HI.X.SX32 R19, R39, R28, 0x1, P5 ;  /* 0x0000001c27137211 */ /* 0x000fe400028f0eff */
[----:B------:R-:W-:Y:S02]  /*1560*/  ISETP.LT.AND P5, PT, R75, R32, P0 ;  /* 0x000000204b00720c */ /* 0x000fe400007a1270 */
[----:B------:R-:W-:Y:S02]  /*1570*/  LEA.HI.X.SX32 R17, R41, R28, 0x1, P6 ;  /* 0x0000001c29117211 */ /* 0x000fe400030f0eff */
[----:B------:R-:W-:-:S02]  /*1580*/  ISETP.LT.AND P3, PT, R49, R32, P0 ;  /* 0x000000203100720c */ /* 0x000fc40000761270 */
[----:B-1----:R-:W-:Y:S02]  /*1590*/  LEA R10, P6, R77, R4, 0x1 ;  /* 0x000000044d0a7211 */ /* 0x002fe400078c08ff */
[----:B------:R-:W-:Y:S02]  /*15a0*/  LOP3.LUT R73, R49, 0x34, RZ, 0xfc, !PT ;  /* 0x0000003431497812 */ /* 0x000fe400078efcff */
[----:B------:R-:W-:Y:S02]  /*15b0*/  PRMT R68, RZ, 0x7610, R68 ;  /* 0x00007610ff447816 */ /* 0x000fe40000000044 */
[----:B------:R-:W-:Y:S02]  /*15c0*/  LEA.HI.X.SX32 R11, R77, R28, 0x1, P6 ;  /* 0x0000001c4d0b7211 */ /* 0x000fe400030f0eff */
[----:B------:R-:W-:Y:S02]  /*15d0*/  ISETP.LT.AND P4, PT, R73, R32, P0 ;  /* 0x000000204900720c */ /* 0x000fe40000781270 */
[----:B------:R-:W-:Y:S01]  /*15e0*/  PRMT R91, RZ, 0x7610, R91 ;  /* 0x00007610ff5b7816 */ /* 0x000fe2000000005b */
[----:B------:R-:W-:Y:S01]  /*15f0*/  IMAD R4, R46, R35, RZ ;  /* 0x000000232e047224 */ /* 0x000fe200078e02ff */
[----:B------:R-:W-:Y:S01]  /*1600*/  LOP3.LUT R77, R49, 0x8, RZ, 0xfc, !PT ;  /* 0x00000008314d7812 */ /* 0x000fe200078efcff */
[----:B------:R0:W5:Y:S01]  /*1610*/  @P5 LDG.E.U16 R68, desc[UR20][R10.64] ;  /* 0x000000140a445981 */ /* 0x000162000c1e1500 */
[----:B------:R-:W-:-:S02]  /*1620*/  PRMT R66, RZ, 0x7610, R66 ;  /* 0x00007610ff427816 */ /* 0x000fc40000000042 */
[----:B------:R-:W-:Y:S01]  /*1630*/  ISETP.LT.AND P5, PT, R77, R32, P0 ;  /* 0x000000204d00720c */ /* 0x000fe200007a1270 */
[----:B------:R-:W5:Y:S01]  /*1640*/  @P3 LDG.E.U16 R91, desc[UR20][R22.64] ;  /* 0x00000014165b3981 */ /* 0x000f62000c1e1500 */
[----:B------:R-:W-:Y:S02]  /*1650*/  PRMT R89, RZ, 0x7610, R89 ;  /* 0x00007610ff597816 */ /* 0x000fe40000000059 */
[C---:B------:R-:W-:Y:S01]  /*1660*/  LOP3.LUT R79, R49.reuse, 0x4, RZ, 0xfc, !PT ;  /* 0x00000004314f7812 */ /* 0x040fe200078efcff */
[----:B------:R1:W5:Y:S01]  /*1670*/  @P4 LDG.E.U16 R66, desc[UR20][R8.64] ;  /* 0x0000001408424981 */ /* 0x000362000c1e1500 */
[C---:B0-----:R-:W-:Y:S02]  /*1680*/  LEA R11, P3, R4.reuse, UR14, 0x1 ;  /* 0x0000000e040b7c11 */ /* 0x041fe4000f8608ff */
[----:B------:R-:W-:Y:S02]  /*1690*/  LOP3.LUT R81, R49, 0xc, RZ, 0xfc, !PT ;  /* 0x0000000c31517812 */ /* 0x000fe400078efcff */
[----:B------:R-:W-:Y:S01]  /*16a0*/  LEA.HI.X.SX32 R39, R4, UR15, 0x1, P3 ;  /* 0x0000000f04277c11 */ /* 0x000fe200098f0eff */
[----:B------:R-:W-:-:S02]  /*16b0*/  IMAD R4, R30, UR4, RZ ;  /* 0x000000041e047c24 */ /* 0x000fc4000f8e02ff */
[----:B------:R-:W5:Y:S01]  /*16c0*/  @P5 LDG.E.U16 R89, desc[UR20][R20.64] ;  /* 0x0000001414595981 */ /* 0x000f62000c1e1500 */
[----:B-1----:R-:W-:Y:S01]  /*16d0*/  IMAD R8, R36, UR4, RZ ;  /* 0x0000000424087c24 */ /* 0x002fe2000f8e02ff */
[-C--:B------:R-:W-:Y:S01]  /*16e0*/  ISETP.LT.AND P3, PT, R79, R32.reuse, P0 ;  /* 0x000000204f00720c */ /* 0x080fe20000761270 */
[----:B------:R-:W-:Y:S01]  /*16f0*/  IMAD R9, R38, UR4, RZ ;  /* 0x0000000426097c24 */ /* 0x000fe2000f8e02ff */
[-C--:B------:R-:W-:Y:S01]  /*1700*/  ISETP.LT.AND P4, PT, R81, R32.reuse, P0 ;  /* 0x000000205100720c */ /* 0x080fe20000781270 */
[----:B------:R-:W-:Y:S01]  /*1710*/  IMAD R6, R6, UR4, RZ ;  /* 0x0000000406067c24 */ /* 0x000fe2000f8e02ff */
[-C--:B------:R-:W-:Y:S02]  /*1720*/  LEA R14, P6, R4, R11.reuse, 0x1 ;  /* 0x0000000b040e7211 */ /* 0x080fe400078c08ff */
[----:B------:R-:W-:Y:S02]  /*1730*/  ISETP.LT.AND P0, PT, R46, R32, P0 ;  /* 0x000000202e00720c */ /* 0x000fe40000701270 */
[----:B------:R-:W-:-:S02]  /*1740*/  LEA R12, P5, R8, R11, 0x1 ;  /* 0x0000000b080c7211 */ /* 0x000fc400078a08ff */
[----:B------:R-:W-:Y:S02]  /*1750*/  LEA.HI.X.SX32 R15, R4, R39, 0x1, P6 ;  /* 0x00000027040f7211 */ /* 0x000fe400030f0eff */
[----:B------:R-:W-:Y:S02]  /*1760*/  LEA R10, P6, R9, R11, 0x1 ;  /* 0x0000000b090a7211 */ /* 0x000fe400078c08ff */
[----:B------:R-:W-:Y:S02]  /*1770*/  LEA.HI.X.SX32 R13, R8, R39, 0x1, P5 ;  /* 0x00000027080d7211 */ /* 0x000fe400028f0eff */
[----:B------:R-:W-:Y:S02]  /*1780*/  LEA R8, P5, R6, R11, 0x1 ;  /* 0x0000000b06087211 */ /* 0x000fe400078a08ff */
[----:B------:R-:W-:Y:S02]  /*1790*/  PRMT R72, RZ, 0x7610, R72 ;  /* 0x00007610ff487816 */ /* 0x000fe40000000048 */
[----:B------:R-:W-:-:S02]  /*17a0*/  PRMT R70, RZ, 0x7610, R70 ;  /* 0x00007610ff467816 */ /* 0x000fc40000000046 */
[----:B------:R-:W-:Y:S02]  /*17b0*/  PRMT R87, RZ, 0x7610, R87 ;  /* 0x00007610ff577816 */ /* 0x000fe40000000057 */
[----:B------:R-:W-:Y:S01]  /*17c0*/  PRMT R85, RZ, 0x7610, R85 ;  /* 0x00007610ff557816 */ /* 0x000fe20000000055 */
[----:B------:R-:W5:Y:S01]  /*17d0*/  @P3 LDG.E.U16 R72, desc[UR20][R18.64] ;  /* 0x0000001412483981 */ /* 0x000f62000c1e1500 */
[----:B------:R-:W-:Y:S02]  /*17e0*/  PRMT R74, RZ, 0x7610, R74 ;  /* 0x00007610ff4a7816 */ /* 0x000fe4000000004a */
[-C--:B------:R-:W-:Y:S01]  /*17f0*/  LEA.HI.X.SX32 R11, R9, R39.reuse, 0x1, P6 ;  /* 0x00000027090b7211 */ /* 0x080fe200030f0eff */
[----:B------:R-:W5:Y:S01]  /*1800*/  @P4 LDG.E.U16 R70, desc[UR20][R16.64] ;  /* 0x0000001410464981 */ /* 0x000f62000c1e1500 */
[----:B------:R-:W-:Y:S02]  /*1810*/  PRMT R76, RZ, 0x7610, R76 ;  /* 0x00007610ff4c7816 */ /* 0x000fe4000000004c */
[----:B------:R-:W-:Y:S01]  /*1820*/  LEA.HI.X.SX32 R9, R6, R39, 0x1, P5 ;  /* 0x0000002706097211 */ /* 0x000fe200028f0eff */
[----:B------:R-:W5:Y:S04]  /*1830*/  @P0 LDG.E.U16 R87, desc[UR20][R14.64] ;  /* 0x000000140e570981 */ /* 0x000f68000c1e1500 */
[----:B------:R-:W5:Y:S04]  /*1840*/  @P0 LDG.E.U16 R85, desc[UR20][R10.64] ;  /* 0x000000140a550981 */ /* 0x000f68000c1e1500 */
[----:B------:R-:W5:Y:S04]  /*1850*/  @P0 LDG.E.U16 R74, desc[UR20][R12.64] ;  /* 0x000000140c4a0981 */ /* 0x000f68000c1e1500 */
[----:B------:R-:W5:Y:S01]  /*1860*/  @P0 LDG.E.U16 R76, desc[UR20][R8.64] ;  /* 0x00000014084c0981 */ /* 0x000f62000c1e1500 */
[----:B------:R-:W-:-:S04]  /*1870*/  IMAD R39, R49, R34, RZ ;  /* 0x0000002231277224 */ /* 0x000fc800078e02ff */
[----:B------:R-:W-:-:S04]  /*1880*/  IMAD R39, R34, 0x4, R39 ;  /* 0x0000000422277824 */ /* 0x000fc800078e0227 */
[----:B------:R-:W-:-:S04]  /*1890*/  IMAD R39, R34, 0x4, R39 ;  /* 0x0000000422277824 */ /* 0x000fc800078e0227 */
[----:B------:R-:W-:-:S04]  /*18a0*/  IMAD R39, R34, 0x4, R39 ;  /* 0x0000000422277824 */ /* 0x000fc800078e0227 */
[----:B------:R-:W-:Y:S01]  /*18b0*/  IMAD R45, R34, 0x4, R39 ;  /* 0x00000004222d7824 */ /* 0x000fe200078e0227 */
[----:B------:R-:W-:-:S03]  /*18c0*/  SHF.R.S32.HI R39, RZ, 0x1f, R2 ;  /* 0x0000001fff277819 */ /* 0x000fc60000011402 */
[----:B------:R-:W-:Y:S01]  /*18d0*/  IMAD R43, R34, 0x4, R45 ;  /* 0x00000004222b7824 */ /* 0x000fe200078e022d */
[----:B------:R-:W-:Y:S02]  /*18e0*/  SHF.L.U64.HI R88, R2, 0x1, R39 ;  /* 0x0000000102587819 */ /* 0x000fe40000010227 */
[----:B------:R-:W-:Y:S01]  /*18f0*/  SHF.R.S32.HI R2, RZ, 0x1f, R45 ;  /* 0x0000001fff027819 */ /* 0x000fe2000001142d */
[----:B------:R-:W-:Y:S01]  /*1900*/  IMAD R41, R34, 0x4, R43 ;  /* 0x0000000422297824 */ /* 0x000fe200078e022b */
[----:B------:R-:W-:Y:S01]  /*1910*/  LEA R44, P3, R45, R24, 0x1 ;  /* 0x000000182d2c7211 */ /* 0x000fe200078608ff */
[----:B------:R-:W-:-:S04]  /*1920*/  @!UP0 UIADD3 UR4, UPT, UPT, -UR6, 0x100000, URZ ;  /* 0x0010000006048890 */ /* 0x000fc8000fffe1ff */
[----:B------:R-:W-:Y:S02]  /*1930*/  @!UP0 USHF.L.U32 UR5, UR4, 0xb, URZ ;  /* 0x0000000b04058899 */ /* 0x000fe400080006ff */
[----:B------:R-:W-:Y:S01]  /*1940*/  @!UP0 USHF.L.U32 UR4, UR4, 0x1, URZ ;  /* 0x0000000104048899 */ /* 0x000fe200080006ff */
[--C-:B------:R-:W-:Y:S01]  /*1950*/  IMAD R93, R34, 0x4, R41.reuse ;  /* 0x00000004225d7824 */ /* 0x100fe200078e0229 */
[----:B------:R-:W-:Y:S02]  /*1960*/  LEA.HI.X R45, R45, R88, R2, 0x1, P3 ;  /* 0x000000582d2d7211 */ /* 0x000fe400018f0c02 */
[C---:B------:R-:W-:Y:S01]  /*1970*/  LOP3.LUT R2, R0.reuse, 0xc0, RZ, 0xc0, !PT ;  /* 0x000000c000027812 */ /* 0x040fe200078ec0ff */
[----:B------:R-:W-:Y:S01]  /*1980*/  IMAD.SHL.U32 R60, R0, 0x2, RZ ;  /* 0x00000002003c7824 */ /* 0x000fe200078e00ff */
[----:B------:R-:W-:Y:S01]  /*1990*/  SHF.R.S32.HI R6, RZ, 0x1f, R41 ;  /* 0x0000001fff067819 */ /* 0x000fe20000011429 */
[----:B------:R-:W-:Y:S01]  /*19a0*/  IMAD R95, R34, 0x4, R93 ;  /* 0x00000004225f7824 */ /* 0x000fe200078e025d */
[----:B------:R-:W-:-:S02]  /*19b0*/  LEA R40, P3, R41, R24, 0x1 ;  /* 0x0000001829287211 */ /* 0x000fc400078608ff */
[----:B------:R-:W-:Y:S02]  /*19c0*/  SHF.R.S32.HI R4, RZ, 0x1f, R43 ;  /* 0x0000001fff047819 */ /* 0x000fe4000001142b */
[----:B------:R-:W-:Y:S02]  /*19d0*/  LEA R42, P4, R43, R24, 0x1 ;  /* 0x000000182b2a7211 */ /* 0x000fe400078808ff */
[----:B------:R-:W-:Y:S01]  /*19e0*/  SHF.R.U32.HI R39, RZ, 0x2, R2 ;  /* 0x00000002ff277819 */ /* 0x000fe20000011602 */
[----:B------:R-:W-:Y:S01]  /*19f0*/  VOTEU.ALL UP0, P2 ;  /* 0x0000000000ff7886 */ /* 0x000fe20001000000 */
[-C--:B------:R-:W-:Y:S02]  /*1a00*/  LEA.HI.X R41, R41, R88.reuse, R6, 0x1, P3 ;  /* 0x0000005829297211 */ /* 0x080fe400018f0c06 */
[----:B------:R-:W-:Y:S02]  /*1a10*/  LEA.HI.X R43, R43, R88, R4, 0x1, P4 ;  /* 0x000000582b2b7211 */ /* 0x000fe400020f0c04 */
[----:B------:R-:W-:Y:S01]  /*1a20*/  SHF.R.S32.HI R2, RZ, 0x1f, R93 ;  /* 0x0000001fff027819 */ /* 0x000fe2000001145d */
[----:B------:R0:W1:Y:S01]  /*1a30*/  @!UP0 SYNCS.EXCH.64 URZ, [UR9+0x5008], UR4 ;  /* 0x0050080409ff85b2 */ /* 0x0000620008000100 */
[----:B------:R-:W-:-:S02]  /*1a40*/  LEA R38, P3, R93, R24, 0x1 ;  /* 0x000000185d267211 */ /* 0x000fc400078608ff */
[----:B------:R-:W-:Y:S01]  /*1a50*/  LOP3.LUT R62, R39, 0x1fe, R60, 0x78, !PT ;  /* 0x000001fe273e7812 */ /* 0x000fe200078e783c */
[----:B------:R-:W-:Y:S01]  /*1a60*/  IMAD R4, R73, R34, RZ ;  /* 0x0000002249047224 */ /* 0x000fe200078e02ff */
[----:B------:R-:W-:Y:S02]  /*1a70*/  SHF.R.S32.HI R86, RZ, 0x1f, R95 ;  /* 0x0000001fff567819 */ /* 0x000fe4000001145f */
[----:B------:R-:W-:Y:S02]  /*1a80*/  LEA R36, P4, R95, R24, 0x1 ;  /* 0x000000185f247211 */ /* 0x000fe400078808ff */
[----:B------:R-:W-:Y:S01]  /*1a90*/  LEA.HI.X R39, R93, R88, R2, 0x1, P3 ;  /* 0x000000585d277211 */ /* 0x000fe200018f0c02 */
[----:B------:R-:W-:Y:S01]  /*1aa0*/  IMAD R2, R61, R34, RZ ;  /* 0x000000223d027224 */ /* 0x000fe200078e02ff */
[----:B------:R-:W-:Y:S02]  /*1ab0*/  SHF.R.S32.HI R84, RZ, 0x1f, R25 ;  /* 0x0000001fff547819 */ /* 0x000fe40000011419 */
[----:B------:R-:W-:-:S02]  /*1ac0*/  LEA R30, P5, R25, R24, 0x1 ;  /* 0x00000018191e7211 */ /* 0x000fc400078a08ff */
[----:B------:R-:W-:Y:S02]  /*1ad0*/  LEA.HI.X R86, R95, R88, R86, 0x1, P4 ;  /* 0x000000585f567211 */ /* 0x000fe400020f0c56 */
[----:B------:R-:W-:Y:S02]  /*1ae0*/  SHF.R.S32.HI R82, RZ, 0x1f, R5 ;  /* 0x0000001fff527819 */ /* 0x000fe40000011405 */
[-C--:B------:R-:W-:Y:S02]  /*1af0*/  LEA R28, P3, R5, R24.reuse, 0x1 ;  /* 0x00000018051c7211 */ /* 0x080fe400078608ff */
[----:B------:R-:W-:Y:S02]  /*1b00*/  SHF.R.S32.HI R80, RZ, 0x1f, R37 ;  /* 0x0000001fff507819 */ /* 0x000fe40000011425 */
[----:B------:R-:W-:Y:S02]  /*1b10*/  LEA R78, P4, R37, R24, 0x1 ;  /* 0x00000018254e7211 */ /* 0x000fe400078808ff */
[-C--:B------:R-:W-:Y:S01]  /*1b20*/  LEA.HI.X R84, R25, R88.reuse, R84, 0x1, P5 ;  /* 0x0000005819547211 */ /* 0x080fe200028f0c54 */
[----:B------:R-:W-:Y:S01]  /*1b30*/  IMAD.HI R25, R4, 0x2, RZ ;  /* 0x0000000204197827 */ /* 0x000fe200078e02ff */
[----:B------:R-:W-:-:S02]  /*1b40*/  LEA.HI.X R82, R5, R88, R82, 0x1, P3 ;  /* 0x0000005805527211 */ /* 0x000fc400018f0c52 */
[----:B------:R-:W-:Y:S01]  /*1b50*/  LEA.HI.X R80, R37, R88, R80, 0x1, P4 ;  /* 0x0000005825507211 */ /* 0x000fe200020f0c50 */
[----:B------:R-:W-:Y:S01]  /*1b60*/  IMAD.SHL.U32 R5, R2, 0x2, RZ ;  /* 0x0000000202057824 */ /* 0x000fe200078e00ff */
[----:B------:R-:W-:Y:S01]  /*1b70*/  ISETP.NE.U32.AND P0, PT, R26, RZ, PT ;  /* 0x000000ff1a00720c */ /* 0x000fe20003f05070 */
[----:B------:R-:W-:Y:S02]  /*1b80*/  IMAD R26, R75, R34, RZ ;  /* 0x000000224b1a7224 */ /* 0x000fe400078e02ff */
[----:B------:R-:W-:Y:S01]  /*1b90*/  IMAD.HI R2, R2, 0x2, RZ ;  /* 0x0000000202027827 */ /* 0x000fe200078e02ff */
[----:B------:R-:W-:-:S03]  /*1ba0*/  IADD3 R6, P5, P6, R5, UR12, R24 ;  /* 0x0000000c05067c10 */ /* 0x000fc6000febe018 */
[C---:B------:R-:W-:Y:S02]  /*1bb0*/  IMAD.SHL.U32 R37, R26.reuse, 0x2, RZ ;  /* 0x000000021a257824 */ /* 0x040fe400078e00ff */
[----:B------:R-:W-:Y:S01]  /*1bc0*/  IMAD.HI R26, R26, 0x2, RZ ;  /* 0x000000021a1a7827 */ /* 0x000fe200078e02ff */
[----:B---3--:R3:W-:Y:S03]  /*1bd0*/  STS.U16 [R62+UR9+0x800], R3 ;  /* 0x000800033e007988 */ /* 0x0087e60008000409 */
[----:B---3--:R-:W-:-:S05]  /*1be0*/  IMAD.SHL.U32 R3, R4, 0x2, RZ ;  /* 0x0000000204037824 */ /* 0x008fca00078e00ff */
[----:B------:R-:W-:Y:S01]  /*1bf0*/  IADD3 R4, P3, P4, R3, UR12, R24 ;  /* 0x0000000c03047c10 */ /* 0x000fe2000fc7e018 */
[----:B------:R-:W-:Y:S01]  /*1c00*/  IMAD R3, R63, R34, RZ ;  /* 0x000000223f037224 */ /* 0x000fe200078e02ff */
[----:B----4-:R3:W-:Y:S03]  /*1c10*/  STS.U16 [R62+UR9+0xc00], R7 ;  /* 0x000c00073e007988 */ /* 0x0107e60008000409 */
[C---:B------:R-:W-:Y:S01]  /*1c20*/  IMAD.SHL.U32 R5, R3.reuse, 0x2, RZ ;  /* 0x0000000203057824 */ /* 0x040fe200078e00ff */
[----:B------:R-:W-:Y:S01]  /*1c30*/  STS.U16 [R62+UR9+0x1000], R27 ;  /* 0x0010001b3e007988 */ /* 0x000fe20008000409 */
[----:B------:R-:W-:Y:S01]  /*1c40*/  IMAD.HI R3, R3, 0x2, RZ ;  /* 0x0000000203037827 */ /* 0x000fe200078e02ff */
[----:B---3--:R-:W-:Y:S02]  /*1c50*/  IADD3.X R7, PT, PT, R2, UR13, R88, P5, P6 ;  /* 0x0000000d02077c10 */ /* 0x008fe4000afec458 */
[----:B------:R-:W-:-:S02]  /*1c60*/  IADD3 R2, P5, P6, R5, UR12, R24 ;  /* 0x0000000c05027c10 */ /* 0x000fc4000febe018 */
[----:B------:R-:W-:Y:S02]  /*1c70*/  IADD3.X R5, PT, PT, R25, UR13, R88, P3, P4 ;  /* 0x0000000d19057c10 */ /* 0x000fe40009fe8458 */
[----:B------:R-:W-:Y:S01]  /*1c80*/  IADD3 R24, P3, P4, R37, UR12, R24 ;  /* 0x0000000c25187c10 */ /* 0x000fe2000fc7e018 */
[----:B--2---:R2:W-:Y:S04]  /*1c90*/  STS.U16 [R62+UR9+0x1400], R83 ;  /* 0x001400533e007988 */ /* 0x0045e80008000409 */
[----:B-----5:R-:W-:Y:S01]  /*1ca0*/  STS.U16 [R62+UR9+0x1c00], R29 ;  /* 0x001c001d3e007988 */ /* 0x020fe20008000409 */
[----:B--2---:R-:W-:-:S03]  /*1cb0*/  LOP3.LUT R83, R62, 0x40, RZ, 0x3c, !PT ;  /* 0x000000403e537812 */ /* 0x004fc600078e3cff */
[----:B------:R2:W-:Y:S01]  /*1cc0*/  STS.U16 [R62+UR9+0x1800], R31 ;  /* 0x0018001f3e007988 */ /* 0x0005e20008000409 */
[--C-:B------:R-:W-:Y:S02]  /*1cd0*/  IADD3.X R25, PT, PT, R26, UR13, R88.reuse, P3, P4 ;  /* 0x0000000d1a197c10 */ /* 0x100fe40009fe8458 */
[----:B------:R-:W-:Y:S02]  /*1ce0*/  IADD3 R40, P3, PT, R40, UR12, RZ ;  /* 0x0000000c28287c10 */ /* 0x000fe4000ff7e0ff */
[----:B------:R-:W-:Y:S02]  /*1cf0*/  IADD3.X R3, PT, PT, R3, UR13, R88, P5, P6 ;  /* 0x0000000d03037c10 */ /* 0x000fe4000afec458 */
[----:B------:R-:W-:Y:S02]  /*1d00*/  IADD3 R44, P4, PT, R44, UR12, RZ ;  /* 0x0000000c2c2c7c10 */ /* 0x000fe4000ff9e0ff */
[----:B------:R-:W-:Y:S02]  /*1d10*/  IADD3 R42, P5, PT, R42, UR12, RZ ;  /* 0x0000000c2a2a7c10 */ /* 0x000fe4000ffbe0ff */
[----:B------:R-:W-:Y:S01]  /*1d20*/  IADD3.X R41, PT, PT, R41, UR13, RZ, P3, !PT ;  /* 0x0000000d29297c10 */ /* 0x000fe20009ffe4ff */
[----:B------:R-:W-:Y:S01]  /*1d30*/  UIADD3 UR6, UPT, UPT, UR9, 0x2000, URZ ;  /* 0x0000200009067890 */ /* 0x000fe2000fffe0ff */
[----:B------:R-:W-:Y:S01]  /*1d40*/  IADD3 R30, P3, PT, R30, UR12, RZ ;  /* 0x0000000c1e1e7c10 */ /* 0x000fe2000ff7e0ff */
[----:B------:R-:W-:Y:S01]  /*1d50*/  UIADD3 UR7, UPT, UPT, UR9, 0x4800, URZ ;  /* 0x0000480009077890 */ /* 0x000fe2000fffe0ff */
[----:B------:R-:W-:-:S02]  /*1d60*/  IADD3.X R45, PT, PT, R45, UR13, RZ, P4, !PT ;  /* 0x0000000d2d2d7c10 */ /* 0x000fc4000a7fe4ff */
[----:B------:R-:W-:Y:S02]  /*1d70*/  IADD3.X R43, PT, PT, R43, UR13, RZ, P5, !PT ;  /* 0x0000000d2b2b7c10 */ /* 0x000fe4000affe4ff */
[----:B------:R-:W-:Y:S02]  /*1d80*/  IADD3 R38, P4, PT, R38, UR12, RZ ;  /* 0x0000000c26267c10 */ /* 0x000fe4000ff9e0ff */
[----:B------:R-:W-:Y:S01]  /*1d90*/  IADD3 R36, P5, PT, R36, UR12, RZ ;  /* 0x0000000c24247c10 */ /* 0x000fe2000ffbe0ff */
[----:B------:R-:W-:Y:S01]  /*1da0*/  USHF.R.U32.HI UR6, URZ, 0x4, UR6 ;  /* 0x00000004ff067899 */ /* 0x000fe20008011606 */
[----:B--2---:R-:W-:Y:S01]  /*1db0*/  IADD3.X R31, PT, PT, R84, UR13, RZ, P3, !PT ;  /* 0x0000000d541f7c10 */ /* 0x004fe20009ffe4ff */
[----:B------:R-:W-:Y:S01]  /*1dc0*/  USHF.R.U32.HI UR7, URZ, 0x4, UR7 ;  /* 0x00000004ff077899 */ /* 0x000fe20008011607 */
[----:B------:R-:W-:Y:S02]  /*1dd0*/  ISETP.LT.OR P3, PT, R33, 0x40, P0 ;  /* 0x000000402100780c */ /* 0x000fe40000761670 */
[----:B------:R-:W-:-:S02]  /*1de0*/  IADD3.X R39, PT, PT, R39, UR13, RZ, P4, !PT ;  /* 0x0000000d27277c10 */ /* 0x000fc4000a7fe4ff */
[----:B------:R-:W-:Y:S01]  /*1df0*/  IADD3.X R37, PT, PT, R86, UR13, RZ, P5, !PT ;  /* 0x0000000d56257c10 */ /* 0x000fe2000affe4ff */
[----:B------:R-:W-:Y:S01]  /*1e00*/  USGXT.U32 UR14, UR7, 0xe ;  /* 0x0000000e070e789a */ /* 0x000fe20008000000 */
[----:B------:R-:W-:Y:S01]  /*1e10*/  IADD3 R28, P4, PT, R28, UR12, RZ ;  /* 0x0000000c1c1c7c10 */ /* 0x000fe2000ff9e0ff */
[----:B------:R-:W-:Y:S01]  /*1e20*/  IMAD.SHL.U32 R107, R35, 0x40, RZ ;  /* 0x00000040236b7824 */ /* 0x000fe200078e00ff */
[----:B------:R-:W-:Y:S01]  /*1e30*/  IADD3 R26, P5, PT, R78, UR12, RZ ;  /* 0x0000000c4e1a7c10 */ /* 0x000fe2000ffbe0ff */
[----:B------:R-:W-:Y:S02]  /*1e40*/  USGXT.U32 UR12, UR6, 0xe ;  /* 0x0000000e060c789a */ /* 0x000fe40008000000 */
[----:B------:R-:W-:Y:S02]  /*1e50*/  UIADD3 UR22, UP1, UPT, UR14, 0x2, URZ ;  /* 0x000000020e167890 */ /* 0x000fe4000ff3e0ff */
[----:B------:R-:W-:Y:S01]  /*1e60*/  UIADD3 UR24, UP0, UPT, UR12, 0x80, URZ ;  /* 0x000000800c187890 */ /* 0x000fe2000ff1e0ff */
[----:B0-----:R-:W-:Y:S01]  /*1e70*/  UMOV UR4, URZ ;  /* 0x000000ff00047c82 */ /* 0x001fe20008000000 */
[----:B------:R-:W-:Y:S01]  /*1e80*/  UMOV UR5, URZ ;  /* 0x000000ff00057c82 */ /* 0x000fe20008000000 */
[----:B------:R-:W-:Y:S01]  /*1e90*/  IADD3.X R29, PT, PT, R82, UR13, RZ, P4, !PT ;  /* 0x0000000d521d7c10 */ /* 0x000fe2000a7fe4ff */
[----:B------:R-:W-:Y:S01]  /*1ea0*/  UIADD3.X UR25, UPT, UPT, UR4, 0x40004040, URZ, UP0, !UPT ;  /* 0x4000404004197890 */ /* 0x000fe200087fe4ff */
[----:B------:R-:W-:Y:S01]  /*1eb0*/  IADD3.X R27, PT, PT, R80, UR13, RZ, P5, !PT ;  /* 0x0000000d501b7c10 */ /* 0x000fe2000affe4ff */
[----:B------:R-:W-:Y:S01]  /*1ec0*/  UIADD3.X UR23, UPT, UPT, UR5, 0x40004040, URZ, UP1, !UPT ;  /* 0x4000404005177890 */ /* 0x000fe20008ffe4ff */
[----:B------:R-:W-:Y:S04]  /*1ed0*/  STS.U16 [R62+UR9], R91 ;  /* 0x0000005b3e007988 */ /* 0x000fe80008000409 */
[----:B------:R-:W-:Y:S04]  /*1ee0*/  STS.U16 [R62+UR9+0x400], R89 ;  /* 0x000400593e007988 */ /* 0x000fe80008000409 */
[----:B------:R-:W-:Y:S04]  /*1ef0*/  STS.U16 [R83+UR9+0xa00], R58 ;  /* 0x000a003a53007988 */ /* 0x000fe80008000409 */
[----:B------:R-:W-:Y:S04]  /*1f00*/  STS.U16 [R83+UR9+0xe00], R56 ;  /* 0x000e003853007988 */ /* 0x000fe80008000409 */
[----:B------:R0:W-:Y:S04]  /*1f10*/  STS.U16 [R83+UR9+0x1200], R54 ;  /* 0x0012003653007988 */ /* 0x0001e80008000409 */
        /* <DEDUP_REMOVED lines=8> */
[----:B------:R2:W-:Y:S01]  /*1fa0*/  STS.U16 [R83+UR9+0x4600], R76 ;  /* 0x0046004c53007988 */ /* 0x0005e20008000409 */
[----:B-1----:R1:W-:Y:S06]  /*1fb0*/  MEMBAR.ALL.CTA ;  /* 0x0000000000007992 */ /* 0x0023ec0000008000 */
[----:B-1----:R-:W1:Y:S01]  /*1fc0*/  FENCE.VIEW.ASYNC.S ;  /* 0x00000000000073c6 */ /* 0x002e620000000000 */
[----:B0-----:R-:W-:-:S04]  /*1fd0*/  SHF.R.S32.HI R54, RZ, 0x1f, R33 ;  /* 0x0000001fff367819 */ /* 0x001fc80000011421 */
[----:B------:R-:W-:-:S04]  /*1fe0*/  LEA.HI R54, R54, R33, RZ, 0x6 ;  /* 0x0000002136367211 */ /* 0x000fc800078f30ff */
[----:B------:R-:W-:-:S04]  /*1ff0*/  SHF.R.S32.HI R54, RZ, 0x6, R54 ;  /* 0x00000006ff367819 */ /* 0x000fc80000011436 */
[----:B------:R-:W-:Y:S01]  /*2000*/  VIMNMX R35, PT, PT, R54, 0x1, !PT ;  /* 0x0000000136237848 */ /* 0x000fe20007fe0100 */
[----:B------:R-:W-:-:S04]  /*2010*/  UMOV UR6, URZ ;  /* 0x000000ff00067c82 */ /* 0x000fc80008000000 */
[----:B------:R-:W-:Y:S02]  /*2020*/  VIADD R35, R35, 0xffffffff ;  /* 0xffffffff23237836 */ /* 0x000fe40000000000 */
[----:B------:R-:W-:Y:S01]  /*2030*/  IMAD.SHL.U32 R105, R34, 0x40, RZ ;  /* 0x0000004022697824 */ /* 0x000fe200078e00ff */
[----:B-1----:R-:W-:Y:S02]  /*2040*/  BAR.SYNC.DEFER_BLOCKING 0x0 ;  /* 0x0000000000007b1d */ /* 0x002fe40000010000 */
[----:B------:R-:W-:-:S04]  /*2050*/  ISETP.NE.U32.AND P4, PT, R35, RZ, PT ;  /* 0x000000ff2300720c */ /* 0x000fc80003f85070 */
[----:B--2---:R-:W-:Y:S09]  /*2060*/  @P3 BRA `(.L_x_6) ;  /* 0x0000000000843947 */ /* 0x004ff20003800000 */
[----:B------:R-:W-:Y:S02]  /*2070*/  UIADD3 UR4, UPT, UPT, UR9, 0x4000, URZ ;  /* 0x0000400009047890 */ /* 0x000fe4000fffe0ff */
[----:B------:R-:W-:Y:S02]  /*2080*/  USHF.R.U32.HI UR16, URZ, 0x4, UR9 ;  /* 0x00000004ff107899 */ /* 0x000fe40008011609 */
[----:B------:R-:W-:Y:S02]  /*2090*/  USHF.R.U32.HI UR4, URZ, 0x4, UR4 ;  /* 0x00000004ff047899 */ /* 0x000fe40008011604 */
[----:B------:R-:W-:Y:S02]  /*20a0*/  USGXT.U32 UR16, UR16, 0xe ;  /* 0x0000000e1010789a */ /* 0x000fe40008000000 */
[----:B------:R-:W-:Y:S02]  /*20b0*/  USGXT.U32 UR18, UR4, 0xe ;  /* 0x0000000e0412789a */ /* 0x000fe40008000000 */
[----:B------:R-:W-:-:S02]  /*20c0*/  UIADD3 UR36, UP0, UPT, UR16, 0x80, URZ ;  /* 0x0000008010247890 */ /* 0x000fc4000ff1e0ff */
[----:B------:R-:W-:Y:S01]  /*20d0*/  UIADD3 UR34, UP1, UPT, UR18, 0x2, URZ ;  /* 0x0000000212227890 */ /* 0x000fe2000ff3e0ff */
[----:B------:R-:W-:Y:S01]  /*20e0*/  UMOV UR4, URZ ;  /* 0x000000ff00047c82 */ /* 0x000fe20008000000 */
[----:B------:R-:W-:Y:S01]  /*20f0*/  UMOV UR38, 0x0 ;  /* 0x0000000000267882 */ /* 0x000fe20000000000 */
[----:B------:R-:W-:Y:S02]  /*2100*/  UIADD3.X UR37, UPT, UPT, UR4, 0x40004040, URZ, UP0, !UPT ;  /* 0x4000404004257890 */ /* 0x000fe400087fe4ff */
[----:B------:R-:W-:Y:S02]  /*2110*/  UIADD3.X UR35, UPT, UPT, UR4, 0x40004040, URZ, UP1, !UPT ;  /* 0x4000404004237890 */ /* 0x000fe40008ffe4ff */
[----:B------:R-:W-:Y:S02]  /*2120*/  UIADD3.64 UR26, UPT, UPT, UR36, 0x80, URZ ;  /* 0x00000080241a7897 */ /* 0x000fe4000fffe0ff */
[----:B------:R-:W-:Y:S02]  /*2130*/  UIADD3.64 UR28, UPT, UPT, UR34, 0x2, URZ ;  /* 0x00000002221c7897 */ /* 0x000fe4000fffe0ff */
[----:B------:R-:W-:-:S02]  /*2140*/  UIADD3.64 UR30, UPT, UPT, UR36, 0x100, URZ ;  /* 0x00000100241e7897 */ /* 0x000fc4000fffe0ff */
[----:B------:R-:W-:Y:S01]  /*2150*/  UIADD3.64 UR32, UPT, UPT, UR34, 0x4, URZ ;  /* 0x0000000422207897 */ /* 0x000fe2000fffe0ff */
[----:B------:R-:W-:Y:S01]  /*2160*/  UMOV UR39, 0x4048490 ;  /* 0x0404849000277882 */ /* 0x000fe20000000000 */
[----:B------:R-:W-:Y:S01]  /*2170*/  UMOV UR17, 0x40004040 ;  /* 0x4000404000117882 */ /* 0x000fe20000000000 */
[----:B------:R-:W-:Y:S01]  /*2180*/  UMOV UR19, 0x40004040 ;  /* 0x4000404000137882 */ /* 0x000fe20000000000 */
[----:B------:R-:W-:Y:S01]  /*2190*/  UMOV UR40, 0x0 ;  /* 0x0000000000287882 */ /* 0x000fe20000000000 */
[----:B------:R-:W-:Y:S01]  /*21a0*/  UMOV UR41, 0x4048490 ;  /* 0x0404849000297882 */ /* 0x000fe20000000000 */
[----:B------:R-:W-:Y:S01]  /*21b0*/  UMOV UR42, 0x0 ;  /* 0x00000000002a7882 */ /* 0x000fe20000000000 */
[----:B------:R-:W-:Y:S01]  /*21c0*/  UMOV UR43, 0x4048490 ;  /* 0x04048490002b7882 */ /* 0x000fe20000000000 */
[----:B------:R-:W-:Y:S01]  /*21d0*/  UMOV UR4, UR11 ;  /* 0x0000000b00047c82 */ /* 0x000fe20008000000 */
[----:B------:R-:W-:Y:S01]  /*21e0*/  UMOV UR5, URZ ;  /* 0x000000ff00057c82 */ /* 0x000fe20008000000 */
[----:B------:R0:W-:Y:S01]  /*21f0*/  UTCHMMA gdesc[UR16], gdesc[UR18], tmem[UR8], tmem[UR38], idesc[UR39], !UPT ;  /* 0x00ff2612100075ea */ /* 0x0001e2000f800008 */
[----:B------:R-:W-:Y:S01]  /*2200*/  UMOV UR44, 0x0 ;  /* 0x00000000002c7882 */ /* 0x000fe20000000000 */
[----:B------:R-:W-:Y:S01]  /*2210*/  UMOV UR45, 0x4048490 ;  /* 0x04048490002d7882 */ /* 0x000fe20000000000 */
[----:B------:R0:W-:Y:S01]  /*2220*/  UTCHMMA gdesc[UR36], gdesc[UR34], tmem[UR8], tmem[UR40], idesc[UR41], UPT ;  /* 0x00ff2822240075ea */ /* 0x0001e2000b800008 */
[----:B------:R-:W-:Y:S01]  /*2230*/  UMOV UR4, UR4 ;  /* 0x0000000400047c82 */ /* 0x000fe20008000000 */
[----:B------:R0:W-:Y:S01]  /*2240*/  UTCHMMA gdesc[UR26], gdesc[UR28], tmem[UR8], tmem[UR42], idesc[UR43], UPT ;  /* 0x00ff2a1c1a0075ea */ /* 0x0001e2000b800008 */
[----:B------:R0:W-:Y:S01]  /*2250*/  UTCHMMA gdesc[UR30], gdesc[UR32], tmem[UR8], tmem[UR44], idesc[UR45], UPT ;  /* 0x00ff2c201e0075ea */ /* 0x0001e2000b800008 */
[----:B------:R0:W-:Y:S01]  /*2260*/  UTCBAR [UR4], URZ ;  /* 0x000000ff040073e9 */ /* 0x0001e200080000ff */
[----:B------:R-:W-:Y:S01]  /*2270*/  NOP ;  /* 0x0000000000007918 */ /* 0x000fe20000000000 */
.L_x_6:
[----:B------:R-:W-:Y:S05]  /*2280*/  @!P4 BRA `(.L_x_7) ;  /* 0x000000080044c947 */ /* 0x000fea0003800000 */
[----:B------:R-:W-:Y:S01]  /*2290*/  VIADD R32, R32, 0xffffffc0 ;  /* 0xffffffc020207836 */ /* 0x000fe20000000000 */
[----:B0-----:R-:W-:Y:S02]  /*22a0*/  UIADD3.64 UR18, UPT, UPT, UR24, 0x80, URZ ;  /* 0x0000008018127897 */ /* 0x001fe4000fffe0ff */
[----:B------:R-:W-:Y:S02]  /*22b0*/  UIADD3.64 UR26, UPT, UPT, UR22, 0x2, URZ ;  /* 0x00000002161a7897 */ /* 0x000fe4000fffe0ff */
[----:B------:R-:W-:Y:S02]  /*22c0*/  UIADD3.64 UR28, UPT, UPT, UR24, 0x100, URZ ;  /* 0x00000100181c7897 */ /* 0x000fe4000fffe0ff */
[----:B------:R-:W-:Y:S01]  /*22d0*/  UIADD3.64 UR30, UPT, UPT, UR22, 0x4, URZ ;  /* 0x00000004161e7897 */ /* 0x000fe2000fffe0ff */
[----:B------:R-:W-:Y:S01]  /*22e0*/  UMOV UR5, 0x1 ;  /* 0x0000000100057882 */ /* 0x000fe20000000000 */
[----:B------:R-:W-:-:S10]  /*22f0*/  UMOV UR4, URZ ;  /* 0x000000ff00047c82 */ /* 0x000fd40008000000 */
.L_x_10:
[----:B------:R-:W-:Y:S01]  /*2300*/  USHF.L.U32 UR6, UR6, 0x1f, URZ ;  /* 0x0000001f06067899 */ /* 0x000fe200080006ff */
[-C--:B------:R-:W-:Y:S01]  /*2310*/  ISETP.GE.AND P4, PT, R49, R32.reuse, PT ;  /* 0x000000203100720c */ /* 0x080fe20003f86270 */
[----:B------:R-:W-:Y:S01]  /*2320*/  IMAD.WIDE R22, R105, 0x2, R22 ;  /* 0x0000000269167825 */ /* 0x000fe200078e0216 */
[----:B------:R-:W-:Y:S02]  /*2330*/  ISETP.GE.AND P5, PT, R77, R32, PT ;  /* 0x000000204d00720c */ /* 0x000fe40003fa6270 */
[----:B0-----:R-:W-:Y:S01]  /*2340*/  PRMT R85, RZ, 0x7610, R85 ;  /* 0x00007610ff557816 */ /* 0x001fe20000000055 */
[----:B------:R-:W-:-:S04]  /*2350*/  IMAD.U32 R34, RZ, RZ, UR6 ;  /* 0x00000006ff227e24 */ /* 0x000fc8000f8e00ff */
[----:B------:R-:W0:Y:S02]  /*2360*/  SYNCS.PHASECHK.TRANS64.TRYWAIT P3, [UR11], R34 ;  /* 0x00000022ff0075a7 */ /* 0x000e24000806110b */
[----:B0-----:R-:W-:Y:S05]  /*2370*/  @!P3 BRA `(.L_x_8) ;  /* 0x0000000c00b8b947 */ /* 0x001fea0003800000 */
.L_x_16:
[----:B------:R-:W-:Y:S01]  /*2380*/  PRMT R87, RZ, 0x7610, R87 ;  /* 0x00007610ff577816 */ /* 0x000fe20000000057 */
[----:B------:R-:W-:Y:S01]  /*2390*/  IMAD.WIDE R20, R105, 0x2, R20 ;  /* 0x0000000269147825 */ /* 0x000fe200078e0214 */
[-C--:B------:R-:W-:Y:S01]  /*23a0*/  ISETP.GE.AND P3, PT, R81, R32.reuse, PT ;  /* 0x000000205100720c */ /* 0x080fe20003f66270 */
[----:B------:R-:W2:Y:S04]  /*23b0*/  @!P4 LDG.E.U16 R85, desc[UR20][R22.64] ;  /* 0x000000141655c981 */ /* 0x000ea8000c1e1500 */
[----:B------:R-:W3:Y:S01]  /*23c0*/  @!P5 LDG.E.U16 R87, desc[UR20][R20.64] ;  /* 0x000000141457d981 */ /* 0x000ee2000c1e1500 */
[----:B------:R-:W-:Y:S01]  /*23d0*/  ISETP.GE.AND P5, PT, R79, R32, PT ;  /* 0x000000204f00720c */ /* 0x000fe20003fa6270 */
[----:B------:R-:W-:Y:S01]  /*23e0*/  IMAD.WIDE R18, R105, 0x2, R18 ;  /* 0x0000000269127825 */ /* 0x000fe200078e0212 */
[----:B------:R-:W-:-:S02]  /*23f0*/  PRMT R34, RZ, 0x7610, R34 ;  /* 0x00007610ff227816 */ /* 0x000fc40000000022 */
[----:B------:R-:W-:Y:S01]  /*2400*/  PRMT R54, RZ, 0x7610, R54 ;  /* 0x00007610ff367816 */ /* 0x000fe20000000036 */
[----:B------:R-:W-:Y:S01]  /*2410*/  IMAD.WIDE R16, R105, 0x2, R16 ;  /* 0x0000000269107825 */ /* 0x000fe200078e0210 */
[-C--:B------:R-:W-:Y:S02]  /*2420*/  ISETP.GE.AND P4, PT, R53, R32.reuse, PT ;  /* 0x000000203500720c */ /* 0x080fe40003f86270 */
[-C--:B------:R-:W-:Y:S01]  /*2430*/  ISETP.GE.AND P6, PT, R55, R32.reuse, PT ;  /* 0x000000203700720c */ /* 0x080fe20003fc6270 */
[----:B------:R-:W-:Y:S01]  /*2440*/  IMAD.WIDE R38, R105, 0x2, R38 ;  /* 0x0000000269267825 */ /* 0x000fe200078e0226 */
[----:B------:R-:W4:Y:S01]  /*2450*/  @!P3 LDG.E.U16 R54, desc[UR20][R16.64] ;  /* 0x000000141036b981 */ /* 0x000f22000c1e1500 */
[-C--:B------:R-:W-:Y:S02]  /*2460*/  ISETP.GE.AND P3, PT, R67, R32.reuse, PT ;  /* 0x000000204300720c */ /* 0x080fe40003f66270 */
[----:B------:R-:W-:Y:S01]  /*2470*/  IMAD.WIDE R26, R105, 0x2, R26 ;  /* 0x00000002691a7825 */ /* 0x000fe200078e021a */
[----:B------:R-:W5:Y:S01]  /*2480*/  @!P5 LDG.E.U16 R34, desc[UR20][R18.64] ;  /* 0x000000141222d981 */ /* 0x000f62000c1e1500 */
[----:B------:R-:W-:-:S02]  /*2490*/  ISETP.GE.AND P5, PT, R65, R32, PT ;  /* 0x000000204100720c */ /* 0x000fc40003fa6270 */
[----:B------:R-:W-:Y:S01]  /*24a0*/  PRMT R89, RZ, 0x7610, R89 ;  /* 0x00007610ff597816 */ /* 0x000fe20000000059 */
[C---:B------:R-:W-:Y:S01]  /*24b0*/  IMAD.WIDE R44, R105.reuse, 0x2, R44 ;  /* 0x00000002692c7825 */ /* 0x040fe200078e022c */
[----:B------:R-:W-:Y:S02]  /*24c0*/  PRMT R56, RZ, 0x7610, R56 ;  /* 0x00007610ff387816 */ /* 0x000fe40000000038 */
[----:B------:R-:W-:Y:S01]  /*24d0*/  PRMT R91, RZ, 0x7610, R91 ;  /* 0x00007610ff5b7816 */ /* 0x000fe2000000005b */
[C---:B------:R-:W-:Y:S01]  /*24e0*/  IMAD.WIDE R40, R105.reuse, 0x2, R40 ;  /* 0x0000000269287825 */ /* 0x040fe200078e0228 */
[----:B------:R-:W-:Y:S01]  /*24f0*/  PRMT R58, RZ, 0x7610, R58 ;  /* 0x00007610ff3a7816 */ /* 0x000fe2000000003a */
[----:B------:R-:W4:Y:S02]  /*2500*/  @!P4 LDG.E.U16 R89, desc[UR20][R44.64] ;  /* 0x000000142c59c981 */ /* 0x000f24000c1e1500 */
[----:B------:R-:W-:Y:S01]  /*2510*/  IMAD.WIDE R42, R105, 0x2, R42 ;  /* 0x00000002692a7825 */ /* 0x000fe200078e022a */
[-C--:B------:R-:W-:Y:S01]  /*2520*/  ISETP.GE.AND P4, PT, R57, R32.reuse, PT ;  /* 0x000000203900720c */ /* 0x080fe20003f86270 */
[----:B------:R-:W5:Y:S01]  /*2530*/  @!P6 LDG.E.U16 R91, desc[UR20][R40.64] ;  /* 0x00000014285be981 */ /* 0x000f62000c1e1500 */
[----:B------:R-:W-:Y:S01]  /*2540*/  ISETP.GE.AND P6, PT, R59, R32, PT ;  /* 0x000000203b00720c */ /* 0x000fe20003fc6270 */
[----:B------:R-:W-:-:S02]  /*2550*/  IMAD.WIDE R36, R105, 0x2, R36 ;  /* 0x0000000269247825 */ /* 0x000fc400078e0224 */
[----:B------:R-:W5:Y:S01]  /*2560*/  @!P5 LDG.E.U16 R56, desc[UR20][R42.64] ;  /* 0x000000142a38d981 */ /* 0x000f62000c1e1500 */
[----:B------:R-:W-:-:S03]  /*2570*/  ISETP.GE.AND P5, PT, R69, R32, PT ;  /* 0x000000204500720c */ /* 0x000fc60003fa6270 */
[----:B------:R-:W5:Y:S01]  /*2580*/  @!P3 LDG.E.U16 R58, desc[UR20][R38.64] ;  /* 0x00000014263ab981 */ /* 0x000f62000c1e1500 */
[-C--:B------:R-:W-:Y:S01]  /*2590*/  ISETP.GE.AND P3, PT, R71, R32.reuse, PT ;  /* 0x000000204700720c */ /* 0x080fe20003f66270 */
[C---:B------:R-:W-:Y:S01]  /*25a0*/  IMAD.WIDE R28, R105.reuse, 0x2, R28 ;  /* 0x00000002691c7825 */ /* 0x040fe200078e021c */
[----:B------:R-:W-:Y:S02]  /*25b0*/  PRMT R93, RZ, 0x7610, R93 ;  /* 0x00007610ff5d7816 */ /* 0x000fe4000000005d */
[----:B------:R-:W-:Y:S01]  /*25c0*/  PRMT R64, RZ, 0x7610, R64 ;  /* 0x00007610ff407816 */ /* 0x000fe20000000040 */
[----:B------:R-:W-:Y:S01]  /*25d0*/  IMAD.WIDE R30, R105, 0x2, R30 ;  /* 0x00000002691e7825 */ /* 0x000fe200078e021e */
[----:B------:R-:W-:Y:S02]  /*25e0*/  PRMT R95, RZ, 0x7610, R95 ;  /* 0x00007610ff5f7816 */ /* 0x000fe4000000005f */
[----:B------:R-:W-:Y:S01]  /*25f0*/  PRMT R66, RZ, 0x7610, R66 ;  /* 0x00007610ff427816 */ /* 0x000fe20000000042 */
[----:B------:R-:W5:Y:S01]  /*2600*/  @!P4 LDG.E.U16 R93, desc[UR20][R36.64] ;  /* 0x00000014245dc981 */ /* 0x000f62000c1e1500 */
[----:B------:R-:W-:-:S03]  /*2610*/  ISETP.GE.AND P4, PT, R61, R32, PT ;  /* 0x000000203d00720c */ /* 0x000fc60003f86270 */
[----:B------:R-:W5:Y:S01]  /*2620*/  @!P5 LDG.E.U16 R64, desc[UR20][R30.64] ;  /* 0x000000141e40d981 */ /* 0x000f62000c1e1500 */
[----:B------:R-:W-:-:S03]  /*2630*/  ISETP.GE.AND P5, PT, R73, R32, PT ;  /* 0x000000204900720c */ /* 0x000fc60003fa6270 */
[----:B------:R-:W5:Y:S01]  /*2640*/  @!P6 LDG.E.U16 R95, desc[UR20][R28.64] ;  /* 0x000000141c5fe981 */ /* 0x000f62000c1e1500 */
[----:B------:R-:W-:-:S03]  /*2650*/  ISETP.GE.AND P6, PT, R63, R32, PT ;  /* 0x000000203f00720c */ /* 0x000fc60003fc6270 */
[----:B------:R-:W5:Y:S01]  /*2660*/  @!P3 LDG.E.U16 R66, desc[UR20][R26.64] ;  /* 0x000000141a42b981 */ /* 0x000f62000c1e1500 */
[----:B------:R-:W-:Y:S01]  /*2670*/  ISETP.GE.AND P3, PT, R75, R32, PT ;  /* 0x000000204b00720c */ /* 0x000fe20003f66270 */
[C---:B------:R-:W-:Y:S01]  /*2680*/  IMAD.WIDE R24, R105.reuse, 0x2, R24 ;  /* 0x0000000269187825 */ /* 0x040fe200078e0218 */
[----:B------:R-:W-:Y:S02]  /*2690*/  PRMT R97, RZ, 0x7610, R97 ;  /* 0x00007610ff617816 */ /* 0x000fe40000000061 */
[----:B------:R-:W-:Y:S01]  /*26a0*/  PRMT R68, RZ, 0x7610, R68 ;  /* 0x00007610ff447816 */ /* 0x000fe20000000044 */
[C---:B------:R-:W-:Y:S01]  /*26b0*/  IMAD.WIDE R2, R105.reuse, 0x2, R2 ;  /* 0x0000000269027825 */ /* 0x040fe200078e0202 */
[----:B------:R-:W-:Y:S02]  /*26c0*/  PRMT R99, RZ, 0x7610, R99 ;  /* 0x00007610ff637816 */ /* 0x000fe40000000063 */
[----:B------:R-:W-:Y:S01]  /*26d0*/  PRMT R70, RZ, 0x7610, R70 ;  /* 0x00007610ff467816 */ /* 0x000fe20000000046 */
[----:B------:R-:W-:-:S03]  /*26e0*/  IMAD.WIDE R4, R105, 0x2, R4 ;  /* 0x0000000269047825 */ /* 0x000fc600078e0204 */
[----:B------:R-:W5:Y:S01]  /*26f0*/  @!P6 LDG.E.U16 R99, desc[UR20][R2.64] ;  /* 0x000000140263e981 */ /* 0x000f62000c1e1500 */
[----:B------:R-:W-:-:S03]  /*2700*/  IMAD.WIDE R6, R105, 0x2, R6 ;  /* 0x0000000269067825 */ /* 0x000fc600078e0206 */
[----:B------:R-:W5:Y:S04]  /*2710*/  @!P5 LDG.E.U16 R68, desc[UR20][R4.64] ;  /* 0x000000140444d981 */ /* 0x000f68000c1e1500 */
[----:B------:R-:W5:Y:S04]  /*2720*/  @!P4 LDG.E.U16 R97, desc[UR20][R6.64] ;  /* 0x000000140661c981 */ /* 0x000f68000c1e1500 */
[----:B------:R-:W5:Y:S01]  /*2730*/  @!P3 LDG.E.U16 R70, desc[UR20][R24.64] ;  /* 0x000000141846b981 */ /* 0x000f62000c1e1500 */
[----:B------:R-:W-:Y:S01]  /*2740*/  BAR.SYNC.DEFER_BLOCKING 0x0 ;  /* 0x0000000000007b1d */ /* 0x000fe20000010000 */
[----:B------:R-:W-:Y:S01]  /*2750*/  ISETP.GE.AND P3, PT, R46, R32, PT ;  /* 0x000000202e00720c */ /* 0x000fe20003f66270 */
[----:B------:R-:W-:Y:S01]  /*2760*/  IMAD.WIDE R10, R107, 0x2, R10 ;  /* 0x000000026b0a7825 */ /* 0x000fe200078e020a */
[----:B------:R-:W-:-:S02]  /*2770*/  PRMT R101, RZ, 0x7610, R101 ;  /* 0x00007610ff657816 */ /* 0x000fc40000000065 */
[----:B------:R-:W-:Y:S01]  /*2780*/  PRMT R103, RZ, 0x7610, R103 ;  /* 0x00007610ff677816 */ /* 0x000fe20000000067 */
[C---:B------:R-:W-:Y:S01]  /*2790*/  IMAD.WIDE R14, R107.reuse, 0x2, R14 ;  /* 0x000000026b0e7825 */ /* 0x040fe200078e020e */
[----:B------:R-:W-:Y:S02]  /*27a0*/  PRMT R72, RZ, 0x7610, R72 ;  /* 0x00007610ff487816 */ /* 0x000fe40000000048 */
[----:B------:R-:W-:Y:S01]  /*27b0*/  PRMT R74, RZ, 0x7610, R74 ;  /* 0x00007610ff4a7816 */ /* 0x000fe2000000004a */
[----:B------:R-:W-:-:S04]  /*27c0*/  IMAD.WIDE R12, R107, 0x2, R12 ;  /* 0x000000026b0c7825 */ /* 0x000fc800078e020c */
[----:B------:R-:W-:Y:S01]  /*27d0*/  IMAD.WIDE R8, R107, 0x2, R8 ;  /* 0x000000026b087825 */ /* 0x000fe200078e0208 */
[----:B------:R-:W5:Y:S04]  /*27e0*/  @!P3 LDG.E.U16 R101, desc[UR20][R14.64] ;  /* 0x000000140e65b981 */ /* 0x000f68000c1e1500 */
[----:B------:R-:W5:Y:S04]  /*27f0*/  @!P3 LDG.E.U16 R103, desc[UR20][R10.64] ;  /* 0x000000140a67b981 */ /* 0x000f68000c1e1500 */
[----:B------:R-:W5:Y:S04]  /*2800*/  @!P3 LDG.E.U16 R72, desc[UR20][R12.64] ;  /* 0x000000140c48b981 */ /* 0x000f68000c1e1500 */
[----:B------:R-:W5:Y:S01]  /*2810*/  @!P3 LDG.E.U16 R74, desc[UR20][R8.64] ;  /* 0x00000014084ab981 */ /* 0x000f62000c1e1500 */
[----:B------:R-:W-:-:S04]  /*2820*/  ULEA UR11, UR5, UR9, 0x3 ;  /* 0x00000009050b7291 */ /* 0x000fc8000f8e18ff */
[----:B------:R-:W-:Y:S01]  /*2830*/  UIADD3 UR11, UPT, UPT, UR11, 0x5000, URZ ;  /* 0x000050000b0b7890 */ /* 0x000fe2000fffe0ff */
[----:B--2---:R0:W-:Y:S04]  /*2840*/  STS.U16 [R62+UR9+0x2000], R85 ;  /* 0x002000553e007988 */ /* 0x0041e80008000409 */
[----:B---3--:R0:W-:Y:S04]  /*2850*/  STS.U16 [R62+UR9+0x2400], R87 ;  /* 0x002400573e007988 */ /* 0x0081e80008000409 */
[----:B----4-:R0:W-:Y:S04]  /*2860*/  STS.U16 [R62+UR9+0x2800], R89 ;  /* 0x002800593e007988 */ /* 0x0101e80008000409 */
[----:B-----5:R0:W-:Y:S04]  /*2870*/  STS.U16 [R62+UR9+0x2c00], R91 ;  /* 0x002c005b3e007988 */ /* 0x0201e80008000409 */
        /* <DEDUP_REMOVED lines=16> */
[----:B------:R1:W-:Y:S06]  /*2980*/  MEMBAR.ALL.CTA ;  /* 0x0000000000007992 */ /* 0x0003ec0000008000 */
[----:B-1----:R-:W1:Y:S02]  /*2990*/  FENCE.VIEW.ASYNC.S ;  /* 0x00000000000073c6 */ /* 0x002e640000000000 */
[----:B-1----:R-:W-:Y:S06]  /*29a0*/  BAR.SYNC.DEFER_BLOCKING 0x0 ;  /* 0x0000000000007b1d */ /* 0x002fec0000010000 */
[----:B------:R-:W-:Y:S05]  /*29b0*/  @P0 BRA `(.L_x_9) ;  /* 0x00000000004c0947 */ /* 0x000fea0003800000 */
[----:B------:R-:W-:Y:S01]  /*29c0*/  UMOV UR13, 0x40004040 ;  /* 0x40004040000d7882 */ /* 0x000fe20000000000 */
        /* <DEDUP_REMOVED lines=9> */
[----:B------:R1:W-:Y:S01]  /*2a60*/  UTCHMMA gdesc[UR12], gdesc[UR14], tmem[UR8], tmem[UR16], idesc[UR17], UPT ;  /* 0x00ff100e0c0075ea */ /* 0x0003e2000b800008 */
        /* <DEDUP_REMOVED lines=8> */
.L_x_9:
[----:B------:R-:W-:Y:S01]  /*2af0*/  UIADD3 UR5, UPT, UPT, UR5, 0x1, URZ ;  /* 0x0000000105057890 */ /* 0x000fe2000fffe0ff */
[----:B------:R-:W-:Y:S02]  /*2b00*/  VIADD R35, R35, 0xffffffff ;  /* 0xffffffff23237836 */ /* 0x000fe40000000000 */
[----:B------:R-:W-:Y:S01]  /*2b10*/  VIADD R32, R32, 0xffffffc0 ;  /* 0xffffffc020207836 */ /* 0x000fe20000000000 */
[----:B------:R-:W-:Y:S02]  /*2b20*/  UISETP.GT.AND UP0, UPT, UR5, 0x1, UPT ;  /* 0x000000010500788c */ /* 0x000fe4000bf04270 */
[----:B------:R-:W-:Y:S02]  /*2b30*/  ISETP.NE.U32.AND P3, PT, R35, RZ, PT ;  /* 0x000000ff2300720c */ /* 0x000fe40003f65070 */
[----:B-1----:R-:W-:Y:S02]  /*2b40*/  USEL UR6, URZ, 0x1, !UP0 ;  /* 0x00000001ff067887 */ /* 0x002fe4000c000000 */
[----:B------:R-:W-:-:S02]  /*2b50*/  USEL UR5, UR5, URZ, !UP0 ;  /* 0x000000ff05057287 */ /* 0x000fc4000c000000 */
[----:B------:R-:W-:-:S03]  /*2b60*/  ULOP3.LUT UR7, UR4, UR6, URZ, 0x3c, !UPT ;  /* 0x0000000604077292 */ /* 0x000fc6000f8e3cff */
[----:B------:R-:W-:-:S04]  /*2b70*/  UMOV UR6, UR4 ;  /* 0x0000000400067c82 */ /* 0x000fc80008000000 */
[----:B------:R-:W-:Y:S01]  /*2b80*/  UMOV UR4, UR7 ;  /* 0x0000000700047c82 */ /* 0x000fe20008000000 */
[----:B------:R-:W-:Y:S05]  /*2b90*/  @P3 BRA `(.L_x_10) ;  /* 0xfffffff400d83947 */ /* 0x000fea000383ffff */
.L_x_7:
[----:B------:R-:W-:-:S13]  /*2ba0*/  ISETP.GE.AND P0, PT, R33, 0x40, PT ;  /* 0x000000402100780c */ /* 0x000fda0003f06270 */
[----:B------:R-:W-:Y:S05]  /*2bb0*/  @!P0 BRA `(.L_x_11) ;  /* 0x0000000000108947 */ /* 0x000fea0003800000 */
[----:B------:R-:W-:-:S06]  /*2bc0*/  USHF.L.U32 UR6, UR6, 0x1f, URZ ;  /* 0x0000001f06067899 */ /* 0x000fcc00080006ff */
[----:B------:R-:W-:-:S04]  /*2bd0*/  IMAD.U32 R2, RZ, RZ, UR6 ;  /* 0x00000006ff027e24 */ /* 0x000fc8000f8e00ff */
[----:B------:R-:W1:Y:S02]  /*2be0*/  SYNCS.PHASECHK.TRANS64.TRYWAIT P0, [UR11], R2 ;  /* 0x00000002ff0075a7 */ /* 0x000e64000800110b */
[----:B-1----:R-:W-:Y:S05]  /*2bf0*/  @!P0 BRA `(.L_x_12) ;  /* 0x0000000400a48947 */ /* 0x002fea0003800000 */
.L_x_11:
[----:B------:R-:W-:Y:S01]  /*2c00*/  BAR.SYNC.DEFER_BLOCKING 0x0 ;  /* 0x0000000000007b1d */ /* 0x000fe20000010000 */
[--C-:B------:R-:W-:Y:S02]  /*2c10*/  SHF.R.S32.HI R2, RZ, 0x5, R0.reuse ;  /* 0x00000005ff027819 */ /* 0x100fe40000011400 */
[----:B------:R-:W-:Y:S02]  /*2c20*/  LOP3.LUT R8, R0, 0x40, RZ, 0xc0, !PT ;  /* 0x0000004000087812 */ /* 0x000fe400078ec0ff */
[----:B------:R-:W-:Y:S01]  /*2c30*/  SGXT R2, R2, 0x1 ;  /* 0x000000010202781a */ /* 0x000fe20000000200 */
[----:B------:R-:W1:Y:S01]  /*2c40*/  LDCU.128 UR12, c[0x0][0x390] ;  /* 0x00007200ff0c77ac */ /* 0x000e620008000c00 */
[----:B------:R-:W-:Y:S01]  /*2c50*/  SHF.R.S32.HI R10, RZ, 0x4, R0 ;  /* 0x00000004ff0a7819 */ /* 0x000fe20000011400 */
[----:B------:R-:W-:Y:S01]  /*2c60*/  IMAD.SHL.U32 R0, R0, 0x4, RZ ;  /* 0x0000000400007824 */ /* 0x000fe200078e00ff */
[----:B------:R-:W-:Y:S01]  /*2c70*/  LOP3.LUT R9, R60, 0x100, RZ, 0xc0, !PT ;  /* 0x000001003c097812 */ /* 0x000fe200078ec0ff */
[----:B0-----:R-:W0:Y:S01]  /*2c80*/  LDCU UR4, c[0x0][0x3b4] ;  /* 0x00007680ff0477ac */ /* 0x001e220008000800 */
[----:B------:R-:W-:-:S02]  /*2c90*/  LOP3.LUT R3, R2, 0x440, RZ, 0xc0, !PT ;  /* 0x0000044002037812 */ /* 0x000fc400078ec0ff */
[----:B------:R-:W-:Y:S01]  /*2ca0*/  SGXT R2, R10, 0x1 ;  /* 0x000000010a02781a */ /* 0x000fe20000000200 */
[----:B------:R-:W2:Y:S01]  /*2cb0*/  LDCU UR5, c[0x0][0x3b8] ;  /* 0x00007700ff0577ac */ /* 0x000ea20008000800 */
[C---:B------:R-:W-:Y:S02]  /*2cc0*/  LEA.HI R10, R8.reuse, R9, RZ, 0x1b ;  /* 0x00000009080a7211 */ /* 0x040fe400078fd8ff */
[----:B------:R-:W-:Y:S02]  /*2cd0*/  LOP3.LUT R3, R3, 0x27c, R0, 0x78, !PT ;  /* 0x0000027c03037812 */ /* 0x000fe400078e7800 */
[----:B------:R-:W-:Y:S02]  /*2ce0*/  LEA R8, R8, UR9, 0x1 ;  /* 0x0000000908087c11 */ /* 0x000fe4000f8e08ff */
[----:B------:R-:W-:Y:S02]  /*2cf0*/  LOP3.LUT R0, R0, 0xbc, RZ, 0xc0, !PT ;  /* 0x000000bc00007812 */ /* 0x000fe400078ec0ff */
[----:B------:R-:W-:Y:S01]  /*2d00*/  LOP3.LUT R9, R2, 0x440, RZ, 0xc0, !PT ;  /* 0x0000044002097812 */ /* 0x000fe200078ec0ff */
[----:B------:R-:W3:Y:S02]  /*2d10*/  @!P2 SYNCS.CCTL.IV [UR9+0x5000] ;  /* 0x00500000ff00a9b1 */ /* 0x000ee40008000009 */
[----:B---3--:R-:W-:Y:S01]  /*2d20*/  BAR.SYNC.DEFER_BLOCKING 0x0 ;  /* 0x0000000000007b1d */ /* 0x008fe20000010000 */
[----:B------:R-:W-:Y:S01]  /*2d30*/  IMAD.IADD R3, R3, 0x1, R8 ;  /* 0x0000000103037824 */ /* 0x000fe200078e0208 */
[----:B------:R-:W-:-:S02]  /*2d40*/  IADD3 R0, PT, PT, R9, R10, R0 ;  /* 0x0000000a09007210 */ /* 0x000fc40007ffe000 */
[C---:B-1----:R-:W-:Y:S01]  /*2d50*/  ISETP.GE.AND P0, PT, R47.reuse, UR14, PT ;  /* 0x0000000e2f007c0c */ /* 0x042fe2000bf06270 */
[----:B0-----:R-:W-:Y:S01]  /*2d60*/  IMAD R47, R47, UR4, RZ ;  /* 0x000000042f2f7c24 */ /* 0x001fe2000f8e02ff */
[----:B------:R-:W-:Y:S01]  /*2d70*/  LOP3.LUT R2, R0, 0x40, RZ, 0x3c, !PT ;  /* 0x0000004000027812 */ /* 0x000fe200078e3cff */
[----:B------:R-:W-:Y:S01]  /*2d80*/  LDTM.16dp32bit_t0_t15.x4 R4, tmem[UR10] ;  /* 0x0000000a000479ee */ /* 0x000fe20008900000 */
[----:B------:R-:W0:Y:S01]  /*2d90*/  LDTM.16dp32bit_t16_t31.x4 R4, tmem[UR10+0x4] ;  /* 0x0000040a000479ee */ /* 0x000e220008920000 */
[C---:B------:R-:W-:Y:S01]  /*2da0*/  ISETP.LT.AND P3, PT, R50.reuse, UR15, !P0 ;  /* 0x0000000f32007c0c */ /* 0x040fe2000c761270 */
[----:B--2---:R-:W-:Y:S01]  /*2db0*/  IMAD R50, R50, UR5, RZ ;  /* 0x0000000532327c24 */ /* 0x004fe2000f8e02ff */
[----:B------:R-:W-:Y:S02]  /*2dc0*/  LEA R9, P5, R47, UR12, 0x1 ;  /* 0x0000000c2f097c11 */ /* 0x000fe4000f8a08ff */
[C---:B------:R-:W-:Y:S01]  /*2dd0*/  ISETP.LT.AND P4, PT, R51.reuse, UR15, !P0 ;  /* 0x0000000f33007c0c */ /* 0x040fe2000c781270 */
[----:B------:R-:W-:Y:S01]  /*2de0*/  IMAD R51, R51, UR5, RZ ;  /* 0x0000000533337c24 */ /* 0x000fe2000f8e02ff */
[----:B------:R-:W-:Y:S01]  /*2df0*/  LEA.HI.X.SX32 R47, R47, UR13, 0x1, P5 ;  /* 0x0000000d2f2f7c11 */ /* 0x000fe2000a8f0eff */
[----:B------:R-:W1:Y:S01]  /*2e00*/  @!P2 SYNCS.CCTL.IV [UR9+0x5008] ;  /* 0x00500800ff00a9b1 */ /* 0x000e620008000009 */
[----:B------:R-:W-:Y:S01]  /*2e10*/  NOP ;  /* 0x0000000000007918 */ /* 0x000fe20000000000 */
[C---:B------:R-:W-:Y:S01]  /*2e20*/  ISETP.LT.AND P2, PT, R48.reuse, UR15, !P0 ;  /* 0x0000000f30007c0c */ /* 0x040fe2000c741270 */
[----:B------:R-:W-:Y:S01]  /*2e30*/  IMAD R48, R48, UR5, RZ ;  /* 0x0000000530307c24 */ /* 0x000fe2000f8e02ff */
[----:B------:R-:W-:-:S02]  /*2e40*/  ISETP.LT.AND P0, PT, R52, UR15, !P0 ;  /* 0x0000000f34007c0c */ /* 0x000fc4000c701270 */
[----:B0-----:R-:W-:Y:S02]  /*2e50*/  F2FP.BF16.F32.PACK_AB R4, R5, R4 ;  /* 0x000000040504723e */ /* 0x001fe400000010ff */
[----:B------:R-:W-:-:S03]  /*2e60*/  F2FP.BF16.F32.PACK_AB R6, R7, R6 ;  /* 0x000000060706723e */ /* 0x000fc600000010ff */
[----:B-1----:R0:W-:Y:S04]  /*2e70*/  STS [R3], R4 ;  /* 0x0000000403007388 */ /* 0x0021e80000000800 */
[----:B------:R-:W-:Y:S01]  /*2e80*/  STS [R3+0x100], R6 ;  /* 0x0001000603007388 */ /* 0x000fe20000000800 */
[----:B------:R-:W-:Y:S01]  /*2e90*/  BAR.SYNC.DEFER_BLOCKING 0x0 ;  /* 0x0000000000007b1d */ /* 0x000fe20000010000 */
[----:B0-----:R-:W-:-:S04]  /*2ea0*/  LEA R4, P6, R50, R9, 0x1 ;  /* 0x0000000932047211 */ /* 0x001fc800078c08ff */
[----:B------:R-:W-:Y:S01]  /*2eb0*/  LEA.HI.X.SX32 R5, R50, R47, 0x1, P6 ;  /* 0x0000002f32057211 */ /* 0x000fe200030f0eff */
[----:B------:R-:W0:Y:S04]  /*2ec0*/  LDS.U16 R11, [R0+UR9] ;  /* 0x00000009000b7984 */ /* 0x000e280008000400 */
[----:B------:R-:W1:Y:S04]  /*2ed0*/  LDS.U16 R15, [R2+UR9] ;  /* 0x00000009020f7984 */ /* 0x000e680008000400 */
[----:B------:R2:W3:Y:S04]  /*2ee0*/  LDS.U16 R13, [R0+UR9+0x200] ;  /* 0x00020009000d7984 */ /* 0x0004e80008000400 */
[----:B------:R4:W5:Y:S01]  /*2ef0*/  LDS.U16 R17, [R2+UR9+0x200] ;  /* 0x0002000902117984 */ /* 0x0009620008000400 */
[----:B--2---:R-:W-:Y:S01]  /*2f00*/  IMAD R0, R52, UR5, RZ ;  /* 0x0000000534007c24 */ /* 0x004fe2000f8e02ff */
[----:B----4-:R-:W-:-:S04]  /*2f10*/  LEA R2, P5, R48, R9, 0x1 ;  /* 0x0000000930027211 */ /* 0x010fc800078a08ff */
[----:B------:R-:W-:Y:S02]  /*2f20*/  LEA R8, P6, R0, R9, 0x1 ;  /* 0x0000000900087211 */ /* 0x000fe400078c08ff */
[----:B------:R-:W-:Y:S02]  /*2f30*/  LEA.HI.X.SX32 R3, R48, R47, 0x1, P5 ;  /* 0x0000002f30037211 */ /* 0x000fe400028f0eff */
[C---:B------:R-:W-:Y:S02]  /*2f40*/  LEA R6, P5, R51.reuse, R9, 0x1 ;  /* 0x0000000933067211 */ /* 0x040fe400078a08ff */
[-C--:B------:R-:W-:Y:S02]  /*2f50*/  LEA.HI.X.SX32 R9, R0, R47.reuse, 0x1, P6 ;  /* 0x0000002f00097211 */ /* 0x080fe400030f0eff */
[----:B------:R-:W-:Y:S01]  /*2f60*/  LEA.HI.X.SX32 R7, R51, R47, 0x1, P5 ;  /* 0x0000002f33077211 */ /* 0x000fe200028f0eff */
[----:B0-----:R0:W-:Y:S04]  /*2f70*/  @P2 STG.E.U16 desc[UR20][R2.64], R11 ;  /* 0x0000000b02002986 */ /* 0x0011e8000c101514 */
[----:B-1----:R0:W-:Y:S04]  /*2f80*/  @P3 STG.E.U16 desc[UR20][R4.64], R15 ;  /* 0x0000000f04003986 */ /* 0x0021e8000c101514 */
[----:B---3--:R0:W-:Y:S04]  /*2f90*/  @P4 STG.E.U16 desc[UR20][R6.64], R13 ;  /* 0x0000000d06004986 */ /* 0x0081e8000c101514 */
[----:B-----5:R0:W-:Y:S01]  /*2fa0*/  @P0 STG.E.U16 desc[UR20][R8.64], R17 ;  /* 0x0000001108000986 */ /* 0x0201e2000c101514 */
[----:B------:R-:W-:Y:S06]  /*2fb0*/  BAR.SYNC.DEFER_BLOCKING 0x0 ;  /* 0x0000000000007b1d */ /* 0x000fec0000010000 */
[----:B------:R-:W-:Y:S05]  /*2fc0*/  @P1 BRA `(.L_x_13) ;  /* 0x00000000009c1947 */ /* 0x000fea0003800000 */
[----:B------:R-:W1:Y:S01]  /*2fd0*/  S2UR UR5, SR_CgaCtaId ;  /* 0x00000000000579c3 */ /* 0x000e620000008800 */
[----:B------:R-:W-:Y:S01]  /*2fe0*/  NOP ;  /* 0x0000000000007918 */ /* 0x000fe20000000000 */
[----:B------:R-:W-:Y:S01]  /*2ff0*/  UMOV UR4, 0x50 ;  /* 0x0000005000047882 */ /* 0x000fe20000000000 */
[----:B------:R-:W-:Y:S02]  /*3000*/  IMAD.U32 R0, RZ, RZ, UR8 ;  /* 0x00000008ff007e24 */ /* 0x000fe4000f8e00ff */
[----:B0-----:R-:W-:-:S03]  /*3010*/  IMAD.MOV.U32 R3, RZ, RZ, 0x1 ;  /* 0x00000001ff037424 */ /* 0x001fc600078e00ff */
[----:B------:R-:W-:-:S04]  /*3020*/  LOP3.LUT R0, R0, 0xffff, RZ, 0xc0, !PT ;  /* 0x0000ffff00007812 */ /* 0x000fc800078ec0ff */
[----:B------:R-:W-:-:S05]  /*3030*/  SHF.R.U32.HI R0, RZ, 0x5, R0 ;  /* 0x00000005ff007819 */ /* 0x000fca0000011600 */
[----:B------:R-:W-:Y:S01]  /*3040*/  VIADD R2, R0, 0x10 ;  /* 0x0000001000027836 */ /* 0x000fe20000000000 */
[----:B------:R-:W-:Y:S01]  /*3050*/  SHF.L.U32 R0, R3, R0, RZ ;  /* 0x0000000003007219 */ /* 0x000fe200000006ff */
[----:B-1----:R-:W-:-:S03]  /*3060*/  ULEA UR6, UR5, UR4, 0x18 ;  /* 0x0000000405067291 */ /* 0x002fc6000f8ec0ff */
[----:B------:R-:W-:-:S04]  /*3070*/  SHF.L.U32 R3, R3, R2, RZ ;  /* 0x0000000203037219 */ /* 0x000fc800000006ff */
[----:B------:R-:W-:Y:S02]  /*3080*/  LOP3.LUT R0, R3, R0, RZ, 0xfc, !PT ;  /* 0x0000000003007212 */ /* 0x000fe400078efcff */
[----:B------:R-:W0:Y:S02]  /*3090*/  LDS R5, [UR6] ;  /* 0x00000006ff057984 */ /* 0x000e240008000800 */
[C---:B------:R-:W-:Y:S02]  /*30a0*/  LOP3.LUT R2, R0.reuse, 0xffff, RZ, 0xc0, !PT ;  /* 0x0000ffff00027812 */ /* 0x040fe400078ec0ff */
[----:B0-----:R-:W-:-:S04]  /*30b0*/  LOP3.LUT R3, R0, 0xffff, R5, 0x80, !PT ;  /* 0x0000ffff00037812 */ /* 0x001fc800078e8005 */
[----:B------:R-:W-:-:S13]  /*30c0*/  ISETP.NE.AND P0, PT, R3, R2, PT ;  /* 0x000000020300720c */ /* 0x000fda0003f05270 */
[----:B------:R-:W-:Y:S05]  /*30d0*/  @P0 BRA `(.L_x_14) ;  /* 0x0000000000500947 */ /* 0x000fea0003800000 */
[----:B------:R-:W-:Y:S02]  /*30e0*/  SHF.R.U32.HI R5, RZ, 0x10, R5 ;  /* 0x00000010ff057819 */ /* 0x000fe40000011605 */
[----:B------:R-:W-:-:S04]  /*30f0*/  SHF.R.U32.HI R2, RZ, 0x10, R0 ;  /* 0x00000010ff027819 */ /* 0x000fc80000011600 */
[----:B------:R-:W-:-:S04]  /*3100*/  LOP3.LUT R5, R5, R2, RZ, 0xc0, !PT ;  /* 0x0000000205057212 */ /* 0x000fc800078ec0ff */
[----:B------:R-:W-:-:S13]  /*3110*/  ISETP.NE.AND P0, PT, R5, R2, PT ;  /* 0x000000020500720c */ /* 0x000fda0003f05270 */
[----:B------:R-:W-:Y:S05]  /*3120*/  @P0 BRA `(.L_x_15) ;  /* 0x0000000000300947 */ /* 0x000fea0003800000 */
[----:B------:R-:W-:Y:S01]  /*3130*/  R2UR UR4, R0 ;  /* 0x00000000000472ca */ /* 0x000fe200000e0000 */
[----:B------:R-:W-:Y:S01]  /*3140*/  VOTEU.ANY UR5, UPT, PT ;  /* 0x0000000000057886 */ /* 0x000fe200038e0100 */
[----:B------:R-:W0:Y:S01]  /*3150*/  S2R R0, SR_LANEID ;  /* 0x0000000000007919 */ /* 0x000e220000000000 */
[----:B------:R-:W-:-:S10]  /*3160*/  UFLO.U32 UR5, UR5 ;  /* 0x00000005000572bd */ /* 0x000fd400080e0000 */
[----:B------:R-:W-:-:S06]  /*3170*/  ULOP3.LUT UR4, URZ, UR4, URZ, 0x33, !UPT ;  /* 0x00000004ff047292 */ /* 0x000fcc000f8e33ff */
[----:B------:R-:W-:-:S04]  /*3180*/  IMAD.U32 R2, RZ, RZ, UR4 ;  /* 0x00000004ff027e24 */ /* 0x000fc8000f8e00ff */
[----:B------:R-:W1:Y:S02]  /*3190*/  REDUX UR7, R2 ;  /* 0x00000000020773c4 */ /* 0x000e640000000000 */
[----:B------:R2:W-:Y:S01]  /*31a0*/  UTCATOMSWS.AND URZ, UR4 ;  /* 0x0000000400ff79e3 */ /* 0x0005e20008000000 */
[----:B0-----:R-:W-:Y:S01]  /*31b0*/  ISETP.EQ.U32.AND P0, PT, R0, UR5, PT ;  /* 0x0000000500007c0c */ /* 0x001fe2000bf02070 */
[----:B-1----:R-:W-:-:S12]  /*31c0*/  IMAD.U32 R0, RZ, RZ, UR7 ;  /* 0x00000007ff007e24 */ /* 0x002fd8000f8e00ff */
[----:B------:R2:W-:Y:S01]  /*31d0*/  @P0 ATOMS.AND RZ, [UR6], R0 ;  /* 0x00000000ffff098c */ /* 0x0005e2000a800006 */
[----:B------:R-:W-:Y:S05]  /*31e0*/  BRA `(.L_x_13) ;  /* 0x0000000000147947 */ /* 0x000fea0003800000 */
.L_x_15:
[----:B------:R-:W-:-:S07]  /*31f0*/  MOV R2, 0x3210 ;  /* 0x0000321000027802 */ /* 0x000fce0000000f00 */
[----:B------:R-:W-:Y:S05]  /*3200*/  CALL.REL.NOINC `($__internal_0_$__cuda_sm10x_tcgen05_guardrail_trap_col_being_dealloced_not_returned_by_alloc) ;  /* 0x00000000002c7944 */ /* 0x000fea0003c00000 */
[----:B------:R-:W-:Y:S05]  /*3210*/  BRA `(.L_x_13) ;  /* 0x0000000000087947 */ /* 0x000fea0003800000 */
.L_x_14:
[----:B------:R-:W-:-:S07]  /*3220*/  MOV R2, 0x3240 ;  /* 0x0000324000027802 */ /* 0x000fce0000000f00 */
[----:B------:R-:W-:Y:S05]  /*3230*/  CALL.REL.NOINC `($__internal_2_$__cuda_sm10x_tcgen05_guardrail_trap_unallocated_columns_being_dealloced) ;  /* 0x0000000000387944 */ /* 0x000fea0003c00000 */
.L_x_13:
[----:B------:R-:W-:Y:S01]  /*3240*/  NOP ;  /* 0x0000000000007918 */ /* 0x000fe20000000000 */
[----:B--2---:R-:W-:Y:S05]  /*3250*/  EXIT ;  /* 0x000000000000794d */ /* 0x004fea0003800000 */
.L_x_8:
[----:B------:R-:W0:Y:S02]  /*3260*/  SYNCS.PHASECHK.TRANS64.TRYWAIT P3, [UR11], R34 ;  /* 0x00000022ff0075a7 */ /* 0x000e24000806110b */
[----:B0-----:R-:W-:Y:S05]  /*3270*/  @!P3 BRA `(.L_x_8) ;  /* 0xfffffffc00f8b947 */ /* 0x001fea000383ffff */
[----:B------:R-:W-:Y:S05]  /*3280*/  BRA `(.L_x_16) ;  /* 0xfffffff0003c7947 */ /* 0x000fea000383ffff */
.L_x_12:
[----:B------:R-:W1:Y:S02]  /*3290*/  SYNCS.PHASECHK.TRANS64.TRYWAIT P0, [UR11], R2 ;  /* 0x00000002ff0075a7 */ /* 0x000e64000800110b */
[----:B-1----:R-:W-:Y:S05]  /*32a0*/  @!P0 BRA `(.L_x_12) ;  /* 0xfffffffc00f88947 */ /* 0x002fea000383ffff */
[----:B------:R-:W-:Y:S05]  /*32b0*/  BRA `(.L_x_11) ;  /* 0xfffffff800507947 */ /* 0x000fea000383ffff */
        .weak           $__internal_0_$__cuda_sm10x_tcgen05_guardrail_trap_col_being_dealloced_not_returned_by_alloc
        .type           $__internal_0_$__cuda_sm10x_tcgen05_guardrail_trap_col_being_dealloced_not_returned_by_alloc,@function
        .size           $__internal_0_$__cuda_sm10x_tcgen05_guardrail_trap_col_being_dealloced_not_returned_by_alloc,($__internal_1_$__cuda_sm10x_tcgen05_guardrail_trap_phase_invalid_during_alloc - $__internal_0_$__cuda_sm10x_tcgen05_guardrail_trap_col_being_dealloced_not_returned_by_alloc)
$__internal_0_$__cuda_sm10x_tcgen05_guardrail_trap_col_being_dealloced_not_returned_by_alloc:
[----:B------:R-:W-:Y:S05]  /*32c0*/  BPT.TRAP 0x1 ;  /* 0x000000040000795c */ /* 0x000fea0000300000 */
[----:B------:R-:W-:-:S04]  /*32d0*/  IMAD.MOV.U32 R3, RZ, RZ, 0x0 ;  /* 0x00000000ff037424 */ /* 0x000fc800078e00ff */
[----:B------:R-:W-:Y:S05]  /*32e0*/  RET.REL.NODEC R2 `(matmul_kernel) ;  /* 0xffffffcc02447950 */ /* 0x000fea0003c3ffff */
        .weak           $__internal_1_$__cuda_sm10x_tcgen05_guardrail_trap_phase_invalid_during_alloc
        .type           $__internal_1_$__cuda_sm10x_tcgen05_guardrail_trap_phase_invalid_during_alloc,@function
        .size           $__internal_1_$__cuda_sm10x_tcgen05_guardrail_trap_phase_invalid_during_alloc,($__internal_2_$__cuda_sm10x_tcgen05_guardrail_trap_unallocated_columns_being_dealloced - $__internal_1_$__cuda_sm10x_tcgen05_guardrail_trap_phase_invalid_during_alloc)
$__internal_1_$__cuda_sm10x_tcgen05_guardrail_trap_phase_invalid_during_alloc:
[----:B------:R-:W-:Y:S05]  /*32f0*/  BPT.TRAP 0x1 ;  /* 0x000000040000795c */ /* 0x000fea0000300000 */
[----:B------:R-:W-:-:S04]  /*3300*/  IMAD.MOV.U32 R3, RZ, RZ, 0x0 ;  /* 0x00000000ff037424 */ /* 0x000fc800078e00ff */
[----:B------:R-:W-:Y:S05]  /*3310*/  RET.REL.NODEC R2 `(matmul_kernel) ;  /* 0xffffffcc02387950 */ /* 0x000fea0003c3ffff */
        .weak           $__internal_2_$__cuda_sm10x_tcgen05_guardrail_trap_unallocated_columns_being_dealloced
        .type           $__internal_2_$__cuda_sm10x_tcgen05_guardrail_trap_unallocated_columns_being_dealloced,@function
        .size           $__internal_2_$__cuda_sm10x_tcgen05_guardrail_trap_unallocated_columns_being_dealloced,(.L_x_20 - $__internal_2_$__cuda_sm10x_tcgen05_guardrail_trap_unallocated_columns_being_dealloced)
$__internal_2_$__cuda_sm10x_tcgen05_guardrail_trap_unallocated_columns_being_dealloced:
[----:B------:R-:W-:Y:S05]  /*3320*/  BPT.TRAP 0x1 ;  /* 0x000000040000795c */ /* 0x000fea0000300000 */
[----:B------:R-:W-:-:S04]  /*3330*/  IMAD.MOV.U32 R3, RZ, RZ, 0x0 ;  /* 0x00000000ff037424 */ /* 0x000fc800078e00ff */
[----:B------:R-:W-:Y:S05]  /*3340*/  RET.REL.NODEC R2 `(matmul_kernel) ;  /* 0xffffffcc022c7950 */ /* 0x000fea0003c3ffff */
.L_x_17:
[----:B------:R-:W-:-:S00]  /*3350*/  BRA `(.L_x_17) ;  /* 0xfffffffc00fc7947 */ /* 0x000fc0000383ffff */
[----:B------:R-:W-:-:S00]  /*3360*/  NOP ;  /* 0x0000000000007918 */ /* 0x000fc00000000000 */
        /* <DEDUP_REMOVED lines=9> */
.L_x_20:


//--------------------- .nv.shared.matmul_kernel  --------------------------
	.section	.nv.shared.matmul_kernel,"aw",@nobits
	.sectionflags	@""
	.align	16
	.zero		1024


//--------------------- .nv.shared.reserved.0     --------------------------
	.section	.nv.shared.reserved.0,"aw",@nobits
	.align	8
	.weak		__nv_reservedSMEM_offset_0_alias
	.size		__nv_reservedSMEM_offset_0_alias, 0, 64
	.other		__nv_reservedSMEM_offset_0_alias,@"STO_CUDA_RESERVED_SHARED STV_DEFAULT"
__nv_reservedSMEM_offset_0_alias:
	.zero		0
.nv.shared.reserved.0:
	.zero		64
	.weak		__nv_reservedSMEM_allocation_phase
	.type		__nv_reservedSMEM_allocation_phase,@object
	.size		__nv_reservedSMEM_allocation_phase,(.L_0 - __nv_reservedSMEM_allocation_phase)
__nv_reservedSMEM_allocation_phase:
	.zero		1
.L_0:
	.zero		7
	.weak		__nv_reservedSMEM_devtool_atexit_pc
	.type		__nv_reservedSMEM_devtool_atexit_pc,@object
	.size		__nv_reservedSMEM_devtool_atexit_pc,(__nv_reservedSMEM_allocation_mask - __nv_reservedSMEM_devtool_atexit_pc)
__nv_reservedSMEM_devtool_atexit_pc:
	.zero		8
	.weak		__nv_reservedSMEM_allocation_mask
	.type		__nv_reservedSMEM_allocation_mask,@object
	.size		__nv_reservedSMEM_allocation_mask,(.L_2 - __nv_reservedSMEM_allocation_mask)
__nv_reservedSMEM_allocation_mask:
	.zero		4
.L_2:


//--------------------- .nv.constant0.matmul_kernel --------------------------
	.section	.nv.constant0.matmul_kernel,"a",@progbits
	.sectionflags	@""
	.align	4
.nv.constant0.matmul_kernel:
	.zero		976


//--------------------- SYMBOLS --------------------------

	.type		.nv.reservedSmem.offset0,@object
	.size		.nv.reservedSmem.offset0,0x4
	.type		.nv.reservedSmem.cap,@object
	.size		.nv.reservedSmem.cap,0x4
